//
// Generated by NVIDIA NVVM Compiler
//
// Compiler Build ID: CL-36424714
// Cuda compilation tools, release 13.0, V13.0.88
// Based on NVVM 20.0.0
//

.version 9.0
.target sm_100
.address_size 64

	// .globl	_ZN11chainer_trt6plugin19broadcast_to_kernelIfEEvPKT_PS2_PiS6_iii

.visible .entry _ZN11chainer_trt6plugin19broadcast_to_kernelIfEEvPKT_PS2_PiS6_iii(
	.param .u64 .ptr .align 1 _ZN11chainer_trt6plugin19broadcast_to_kernelIfEEvPKT_PS2_PiS6_iii_param_0,
	.param .u64 .ptr .align 1 _ZN11chainer_trt6plugin19broadcast_to_kernelIfEEvPKT_PS2_PiS6_iii_param_1,
	.param .u64 .ptr .align 1 _ZN11chainer_trt6plugin19broadcast_to_kernelIfEEvPKT_PS2_PiS6_iii_param_2,
	.param .u64 .ptr .align 1 _ZN11chainer_trt6plugin19broadcast_to_kernelIfEEvPKT_PS2_PiS6_iii_param_3,
	.param .u32 _ZN11chainer_trt6plugin19broadcast_to_kernelIfEEvPKT_PS2_PiS6_iii_param_4,
	.param .u32 _ZN11chainer_trt6plugin19broadcast_to_kernelIfEEvPKT_PS2_PiS6_iii_param_5,
	.param .u32 _ZN11chainer_trt6plugin19broadcast_to_kernelIfEEvPKT_PS2_PiS6_iii_param_6
)
{
	.reg .pred 	%p<11>;
	.reg .b32 	%r<145>;
	.reg .b32 	%f<2>;
	.reg .b64 	%rd<30>;

	ld.param.u64 	%rd9, [_ZN11chainer_trt6plugin19broadcast_to_kernelIfEEvPKT_PS2_PiS6_iii_param_0];
	ld.param.u64 	%rd10, [_ZN11chainer_trt6plugin19broadcast_to_kernelIfEEvPKT_PS2_PiS6_iii_param_1];
	ld.param.u64 	%rd11, [_ZN11chainer_trt6plugin19broadcast_to_kernelIfEEvPKT_PS2_PiS6_iii_param_2];
	ld.param.u64 	%rd12, [_ZN11chainer_trt6plugin19broadcast_to_kernelIfEEvPKT_PS2_PiS6_iii_param_3];
	ld.param.u32 	%r32, [_ZN11chainer_trt6plugin19broadcast_to_kernelIfEEvPKT_PS2_PiS6_iii_param_4];
	ld.param.u32 	%r33, [_ZN11chainer_trt6plugin19broadcast_to_kernelIfEEvPKT_PS2_PiS6_iii_param_5];
	ld.param.u32 	%r34, [_ZN11chainer_trt6plugin19broadcast_to_kernelIfEEvPKT_PS2_PiS6_iii_param_6];
	cvta.to.global.u64 	%rd1, %rd11;
	cvta.to.global.u64 	%rd2, %rd12;
	mov.u32 	%r35, %ctaid.x;
	mov.u32 	%r36, %ntid.x;
	mov.u32 	%r37, %tid.x;
	mad.lo.s32 	%r1, %r35, %r36, %r37;
	setp.ge.s32 	%p1, %r1, %r33;
	@%p1 bra 	$L__BB0_14;
	setp.lt.s32 	%p2, %r34, 1;
	mov.b32 	%r144, 0;
	@%p2 bra 	$L__BB0_13;
	and.b32  	%r2, %r34, 7;
	setp.lt.u32 	%p3, %r34, 8;
	mov.b32 	%r137, 0;
	mov.u32 	%r134, %r1;
	mov.u32 	%r144, %r137;
	@%p3 bra 	$L__BB0_5;
	and.b32  	%r137, %r34, 2147483640;
	neg.s32 	%r129, %r137;
	add.s64 	%rd29, %rd2, 16;
	add.s64 	%rd28, %rd1, 16;
	mov.b32 	%r144, 0;
	mov.u32 	%r134, %r1;
$L__BB0_4:
	.pragma "nounroll";
	ld.global.u32 	%r42, [%rd29+-16];
	div.s32 	%r43, %r134, %r42;
	ld.global.u32 	%r44, [%rd28+-16];
	mad.lo.s32 	%r45, %r44, %r43, %r144;
	mul.lo.s32 	%r46, %r43, %r42;
	sub.s32 	%r47, %r134, %r46;
	ld.global.u32 	%r48, [%rd29+-12];
	div.s32 	%r49, %r47, %r48;
	ld.global.u32 	%r50, [%rd28+-12];
	mad.lo.s32 	%r51, %r50, %r49, %r45;
	mul.lo.s32 	%r52, %r49, %r48;
	sub.s32 	%r53, %r47, %r52;
	ld.global.u32 	%r54, [%rd29+-8];
	div.s32 	%r55, %r53, %r54;
	ld.global.u32 	%r56, [%rd28+-8];
	mad.lo.s32 	%r57, %r56, %r55, %r51;
	mul.lo.s32 	%r58, %r55, %r54;
	sub.s32 	%r59, %r53, %r58;
	ld.global.u32 	%r60, [%rd29+-4];
	div.s32 	%r61, %r59, %r60;
	ld.global.u32 	%r62, [%rd28+-4];
	mad.lo.s32 	%r63, %r62, %r61, %r57;
	mul.lo.s32 	%r64, %r61, %r60;
	sub.s32 	%r65, %r59, %r64;
	ld.global.u32 	%r66, [%rd29];
	div.s32 	%r67, %r65, %r66;
	ld.global.u32 	%r68, [%rd28];
	mad.lo.s32 	%r69, %r68, %r67, %r63;
	mul.lo.s32 	%r70, %r67, %r66;
	sub.s32 	%r71, %r65, %r70;
	ld.global.u32 	%r72, [%rd29+4];
	div.s32 	%r73, %r71, %r72;
	ld.global.u32 	%r74, [%rd28+4];
	mad.lo.s32 	%r75, %r74, %r73, %r69;
	mul.lo.s32 	%r76, %r73, %r72;
	sub.s32 	%r77, %r71, %r76;
	ld.global.u32 	%r78, [%rd29+8];
	div.s32 	%r79, %r77, %r78;
	ld.global.u32 	%r80, [%rd28+8];
	mad.lo.s32 	%r81, %r80, %r79, %r75;
	mul.lo.s32 	%r82, %r79, %r78;
	sub.s32 	%r83, %r77, %r82;
	ld.global.u32 	%r84, [%rd29+12];
	div.s32 	%r85, %r83, %r84;
	ld.global.u32 	%r86, [%rd28+12];
	mad.lo.s32 	%r144, %r86, %r85, %r81;
	mul.lo.s32 	%r87, %r85, %r84;
	sub.s32 	%r134, %r83, %r87;
	add.s32 	%r129, %r129, 8;
	add.s64 	%rd29, %rd29, 32;
	add.s64 	%rd28, %rd28, 32;
	setp.ne.s32 	%p4, %r129, 0;
	@%p4 bra 	$L__BB0_4;
$L__BB0_5:
	setp.eq.s32 	%p5, %r2, 0;
	@%p5 bra 	$L__BB0_13;
	and.b32  	%r15, %r34, 3;
	setp.lt.u32 	%p6, %r2, 4;
	@%p6 bra 	$L__BB0_8;
	mul.wide.u32 	%rd13, %r137, 4;
	add.s64 	%rd14, %rd2, %rd13;
	ld.global.u32 	%r89, [%rd14];
	div.s32 	%r90, %r134, %r89;
	add.s64 	%rd15, %rd1, %rd13;
	ld.global.u32 	%r91, [%rd15];
	mad.lo.s32 	%r92, %r91, %r90, %r144;
	mul.lo.s32 	%r93, %r90, %r89;
	sub.s32 	%r94, %r134, %r93;
	ld.global.u32 	%r95, [%rd14+4];
	div.s32 	%r96, %r94, %r95;
	ld.global.u32 	%r97, [%rd15+4];
	mad.lo.s32 	%r98, %r97, %r96, %r92;
	mul.lo.s32 	%r99, %r96, %r95;
	sub.s32 	%r100, %r94, %r99;
	ld.global.u32 	%r101, [%rd14+8];
	div.s32 	%r102, %r100, %r101;
	ld.global.u32 	%r103, [%rd15+8];
	mad.lo.s32 	%r104, %r103, %r102, %r98;
	mul.lo.s32 	%r105, %r102, %r101;
	sub.s32 	%r106, %r100, %r105;
	ld.global.u32 	%r107, [%rd14+12];
	div.s32 	%r108, %r106, %r107;
	ld.global.u32 	%r109, [%rd15+12];
	mad.lo.s32 	%r144, %r109, %r108, %r104;
	mul.lo.s32 	%r110, %r108, %r107;
	sub.s32 	%r134, %r106, %r110;
	add.s32 	%r137, %r137, 4;
$L__BB0_8:
	setp.eq.s32 	%p7, %r15, 0;
	@%p7 bra 	$L__BB0_13;
	setp.eq.s32 	%p8, %r15, 1;
	@%p8 bra 	$L__BB0_11;
	mul.wide.u32 	%rd16, %r137, 4;
	add.s64 	%rd17, %rd2, %rd16;
	ld.global.u32 	%r112, [%rd17];
	div.s32 	%r113, %r134, %r112;
	add.s64 	%rd18, %rd1, %rd16;
	ld.global.u32 	%r114, [%rd18];
	mad.lo.s32 	%r115, %r114, %r113, %r144;
	mul.lo.s32 	%r116, %r113, %r112;
	sub.s32 	%r117, %r134, %r116;
	ld.global.u32 	%r118, [%rd17+4];
	div.s32 	%r119, %r117, %r118;
	ld.global.u32 	%r120, [%rd18+4];
	mad.lo.s32 	%r144, %r120, %r119, %r115;
	mul.lo.s32 	%r121, %r119, %r118;
	sub.s32 	%r134, %r117, %r121;
	add.s32 	%r137, %r137, 2;
$L__BB0_11:
	and.b32  	%r122, %r34, 1;
	setp.eq.b32 	%p9, %r122, 1;
	not.pred 	%p10, %p9;
	@%p10 bra 	$L__BB0_13;
	mul.wide.u32 	%rd19, %r137, 4;
	add.s64 	%rd20, %rd2, %rd19;
	ld.global.u32 	%r123, [%rd20];
	div.s32 	%r124, %r134, %r123;
	add.s64 	%rd21, %rd1, %rd19;
	ld.global.u32 	%r125, [%rd21];
	mad.lo.s32 	%r144, %r125, %r124, %r144;
$L__BB0_13:
	mov.u32 	%r126, %ctaid.y;
	mad.lo.s32 	%r127, %r32, %r126, %r144;
	cvta.to.global.u64 	%rd22, %rd9;
	mul.wide.u32 	%rd23, %r127, 4;
	add.s64 	%rd24, %rd22, %rd23;
	ld.global.f32 	%f1, [%rd24];
	mad.lo.s32 	%r128, %r33, %r126, %r1;
	cvta.to.global.u64 	%rd25, %rd10;
	mul.wide.u32 	%rd26, %r128, 4;
	add.s64 	%rd27, %rd25, %rd26;
	st.global.f32 	[%rd27], %f1;
$L__BB0_14:
	ret;

}
	// .globl	_ZN11chainer_trt6plugin19broadcast_to_kernelI6__halfEEvPKT_PS3_PiS7_iii
.visible .entry _ZN11chainer_trt6plugin19broadcast_to_kernelI6__halfEEvPKT_PS3_PiS7_iii(
	.param .u64 .ptr .align 1 _ZN11chainer_trt6plugin19broadcast_to_kernelI6__halfEEvPKT_PS3_PiS7_iii_param_0,
	.param .u64 .ptr .align 1 _ZN11chainer_trt6plugin19broadcast_to_kernelI6__halfEEvPKT_PS3_PiS7_iii_param_1,
	.param .u64 .ptr .align 1 _ZN11chainer_trt6plugin19broadcast_to_kernelI6__halfEEvPKT_PS3_PiS7_iii_param_2,
	.param .u64 .ptr .align 1 _ZN11chainer_trt6plugin19broadcast_to_kernelI6__halfEEvPKT_PS3_PiS7_iii_param_3,
	.param .u32 _ZN11chainer_trt6plugin19broadcast_to_kernelI6__halfEEvPKT_PS3_PiS7_iii_param_4,
	.param .u32 _ZN11chainer_trt6plugin19broadcast_to_kernelI6__halfEEvPKT_PS3_PiS7_iii_param_5,
	.param .u32 _ZN11chainer_trt6plugin19broadcast_to_kernelI6__halfEEvPKT_PS3_PiS7_iii_param_6
)
{
	.reg .pred 	%p<11>;
	.reg .b16 	%rs<2>;
	.reg .b32 	%r<145>;
	.reg .b64 	%rd<30>;

	ld.param.u64 	%rd9, [_ZN11chainer_trt6plugin19broadcast_to_kernelI6__halfEEvPKT_PS3_PiS7_iii_param_0];
	ld.param.u64 	%rd10, [_ZN11chainer_trt6plugin19broadcast_to_kernelI6__halfEEvPKT_PS3_PiS7_iii_param_1];
	ld.param.u64 	%rd11, [_ZN11chainer_trt6plugin19broadcast_to_kernelI6__halfEEvPKT_PS3_PiS7_iii_param_2];
	ld.param.u64 	%rd12, [_ZN11chainer_trt6plugin19broadcast_to_kernelI6__halfEEvPKT_PS3_PiS7_iii_param_3];
	ld.param.u32 	%r32, [_ZN11chainer_trt6plugin19broadcast_to_kernelI6__halfEEvPKT_PS3_PiS7_iii_param_4];
	ld.param.u32 	%r33, [_ZN11chainer_trt6plugin19broadcast_to_kernelI6__halfEEvPKT_PS3_PiS7_iii_param_5];
	ld.param.u32 	%r34, [_ZN11chainer_trt6plugin19broadcast_to_kernelI6__halfEEvPKT_PS3_PiS7_iii_param_6];
	cvta.to.global.u64 	%rd1, %rd11;
	cvta.to.global.u64 	%rd2, %rd12;
	mov.u32 	%r35, %ctaid.x;
	mov.u32 	%r36, %ntid.x;
	mov.u32 	%r37, %tid.x;
	mad.lo.s32 	%r1, %r35, %r36, %r37;
	setp.ge.s32 	%p1, %r1, %r33;
	@%p1 bra 	$L__BB1_14;
	setp.lt.s32 	%p2, %r34, 1;
	mov.b32 	%r144, 0;
	@%p2 bra 	$L__BB1_13;
	and.b32  	%r2, %r34, 7;
	setp.lt.u32 	%p3, %r34, 8;
	mov.b32 	%r137, 0;
	mov.u32 	%r134, %r1;
	mov.u32 	%r144, %r137;
	@%p3 bra 	$L__BB1_5;
	and.b32  	%r137, %r34, 2147483640;
	neg.s32 	%r129, %r137;
	add.s64 	%rd29, %rd2, 16;
	add.s64 	%rd28, %rd1, 16;
	mov.b32 	%r144, 0;
	mov.u32 	%r134, %r1;
$L__BB1_4:
	.pragma "nounroll";
	ld.global.u32 	%r42, [%rd29+-16];
	div.s32 	%r43, %r134, %r42;
	ld.global.u32 	%r44, [%rd28+-16];
	mad.lo.s32 	%r45, %r44, %r43, %r144;
	mul.lo.s32 	%r46, %r43, %r42;
	sub.s32 	%r47, %r134, %r46;
	ld.global.u32 	%r48, [%rd29+-12];
	div.s32 	%r49, %r47, %r48;
	ld.global.u32 	%r50, [%rd28+-12];
	mad.lo.s32 	%r51, %r50, %r49, %r45;
	mul.lo.s32 	%r52, %r49, %r48;
	sub.s32 	%r53, %r47, %r52;
	ld.global.u32 	%r54, [%rd29+-8];
	div.s32 	%r55, %r53, %r54;
	ld.global.u32 	%r56, [%rd28+-8];
	mad.lo.s32 	%r57, %r56, %r55, %r51;
	mul.lo.s32 	%r58, %r55, %r54;
	sub.s32 	%r59, %r53, %r58;
	ld.global.u32 	%r60, [%rd29+-4];
	div.s32 	%r61, %r59, %r60;
	ld.global.u32 	%r62, [%rd28+-4];
	mad.lo.s32 	%r63, %r62, %r61, %r57;
	mul.lo.s32 	%r64, %r61, %r60;
	sub.s32 	%r65, %r59, %r64;
	ld.global.u32 	%r66, [%rd29];
	div.s32 	%r67, %r65, %r66;
	ld.global.u32 	%r68, [%rd28];
	mad.lo.s32 	%r69, %r68, %r67, %r63;
	mul.lo.s32 	%r70, %r67, %r66;
	sub.s32 	%r71, %r65, %r70;
	ld.global.u32 	%r72, [%rd29+4];
	div.s32 	%r73, %r71, %r72;
	ld.global.u32 	%r74, [%rd28+4];
	mad.lo.s32 	%r75, %r74, %r73, %r69;
	mul.lo.s32 	%r76, %r73, %r72;
	sub.s32 	%r77, %r71, %r76;
	ld.global.u32 	%r78, [%rd29+8];
	div.s32 	%r79, %r77, %r78;
	ld.global.u32 	%r80, [%rd28+8];
	mad.lo.s32 	%r81, %r80, %r79, %r75;
	mul.lo.s32 	%r82, %r79, %r78;
	sub.s32 	%r83, %r77, %r82;
	ld.global.u32 	%r84, [%rd29+12];
	div.s32 	%r85, %r83, %r84;
	ld.global.u32 	%r86, [%rd28+12];
	mad.lo.s32 	%r144, %r86, %r85, %r81;
	mul.lo.s32 	%r87, %r85, %r84;
	sub.s32 	%r134, %r83, %r87;
	add.s32 	%r129, %r129, 8;
	add.s64 	%rd29, %rd29, 32;
	add.s64 	%rd28, %rd28, 32;
	setp.ne.s32 	%p4, %r129, 0;
	@%p4 bra 	$L__BB1_4;
$L__BB1_5:
	setp.eq.s32 	%p5, %r2, 0;
	@%p5 bra 	$L__BB1_13;
	and.b32  	%r15, %r34, 3;
	setp.lt.u32 	%p6, %r2, 4;
	@%p6 bra 	$L__BB1_8;
	mul.wide.u32 	%rd13, %r137, 4;
	add.s64 	%rd14, %rd2, %rd13;
	ld.global.u32 	%r89, [%rd14];
	div.s32 	%r90, %r134, %r89;
	add.s64 	%rd15, %rd1, %rd13;
	ld.global.u32 	%r91, [%rd15];
	mad.lo.s32 	%r92, %r91, %r90, %r144;
	mul.lo.s32 	%r93, %r90, %r89;
	sub.s32 	%r94, %r134, %r93;
	ld.global.u32 	%r95, [%rd14+4];
	div.s32 	%r96, %r94, %r95;
	ld.global.u32 	%r97, [%rd15+4];
	mad.lo.s32 	%r98, %r97, %r96, %r92;
	mul.lo.s32 	%r99, %r96, %r95;
	sub.s32 	%r100, %r94, %r99;
	ld.global.u32 	%r101, [%rd14+8];
	div.s32 	%r102, %r100, %r101;
	ld.global.u32 	%r103, [%rd15+8];
	mad.lo.s32 	%r104, %r103, %r102, %r98;
	mul.lo.s32 	%r105, %r102, %r101;
	sub.s32 	%r106, %r100, %r105;
	ld.global.u32 	%r107, [%rd14+12];
	div.s32 	%r108, %r106, %r107;
	ld.global.u32 	%r109, [%rd15+12];
	mad.lo.s32 	%r144, %r109, %r108, %r104;
	mul.lo.s32 	%r110, %r108, %r107;
	sub.s32 	%r134, %r106, %r110;
	add.s32 	%r137, %r137, 4;
$L__BB1_8:
	setp.eq.s32 	%p7, %r15, 0;
	@%p7 bra 	$L__BB1_13;
	setp.eq.s32 	%p8, %r15, 1;
	@%p8 bra 	$L__BB1_11;
	mul.wide.u32 	%rd16, %r137, 4;
	add.s64 	%rd17, %rd2, %rd16;
	ld.global.u32 	%r112, [%rd17];
	div.s32 	%r113, %r134, %r112;
	add.s64 	%rd18, %rd1, %rd16;
	ld.global.u32 	%r114, [%rd18];
	mad.lo.s32 	%r115, %r114, %r113, %r144;
	mul.lo.s32 	%r116, %r113, %r112;
	sub.s32 	%r117, %r134, %r116;
	ld.global.u32 	%r118, [%rd17+4];
	div.s32 	%r119, %r117, %r118;
	ld.global.u32 	%r120, [%rd18+4];
	mad.lo.s32 	%r144, %r120, %r119, %r115;
	mul.lo.s32 	%r121, %r119, %r118;
	sub.s32 	%r134, %r117, %r121;
	add.s32 	%r137, %r137, 2;
$L__BB1_11:
	and.b32  	%r122, %r34, 1;
	setp.eq.b32 	%p9, %r122, 1;
	not.pred 	%p10, %p9;
	@%p10 bra 	$L__BB1_13;
	mul.wide.u32 	%rd19, %r137, 4;
	add.s64 	%rd20, %rd2, %rd19;
	ld.global.u32 	%r123, [%rd20];
	div.s32 	%r124, %r134, %r123;
	add.s64 	%rd21, %rd1, %rd19;
	ld.global.u32 	%r125, [%rd21];
	mad.lo.s32 	%r144, %r125, %r124, %r144;
$L__BB1_13:
	mov.u32 	%r126, %ctaid.y;
	mad.lo.s32 	%r127, %r33, %r126, %r1;
	cvta.to.global.u64 	%rd22, %rd10;
	mul.wide.u32 	%rd23, %r127, 2;
	add.s64 	%rd24, %rd22, %rd23;
	mad.lo.s32 	%r128, %r32, %r126, %r144;
	cvta.to.global.u64 	%rd25, %rd9;
	mul.wide.u32 	%rd26, %r128, 2;
	add.s64 	%rd27, %rd25, %rd26;
	ld.global.u16 	%rs1, [%rd27];
	st.global.u16 	[%rd24], %rs1;
$L__BB1_14:
	ret;

}


// ===== COMPILED SASS (sm_100) =====

	.target	sm_100

	.elftype	@"ET_EXEC"


//--------------------- .note.nv.tkinfo           --------------------------
	.section	.note.nv.tkinfo,"",@"SHT_NOTE"
	.sectionflags	@"SHF_NOTE_NV_TKINFO"
	.tkinfo
        /*0018*/ 	.word	0x00000002
        /*0030*/ 	.string	""
        /*0030*/ 	.string	"ptxas"
        /*0030*/ 	.string	"Cuda compilation tools, release 13.0, V13.0.88"
        /*0030*/ 	.string	"Build cuda_13.0.r13.0/compiler.36424714_0"
        /*0030*/ 	.string	"-arch sm_100 -m 64 "



//--------------------- .note.nv.cuinfo           --------------------------
	.section	.note.nv.cuinfo,"",@"SHT_NOTE"
	.sectionflags	@"SHF_NOTE_NV_CUINFO"
        /*0018*/ 	.short	0x0002
        /*001a*/ 	.short	0x0064
        /*001c*/ 	.short	0x0082
	.zero		2


//--------------------- .nv.info                  --------------------------
	.section	.nv.info,"",@"SHT_CUDA_INFO"
	.align	4


	//----- nvinfo : EIATTR_REGCOUNT
	.align		4
        /*0000*/ 	.byte	0x04, 0x2f
        /*0002*/ 	.short	(.L_1 - .L_0)
	.align		4
.L_0:
        /*0004*/ 	.word	index@(_ZN11chainer_trt6plugin19broadcast_to_kernelIfEEvPKT_PS2_PiS6_iii)
        /*0008*/ 	.word	0x00000020


	//----- nvinfo : EIATTR_FRAME_SIZE
	.align		4
.L_1:
        /*000c*/ 	.byte	0x04, 0x11
        /*000e*/ 	.short	(.L_3 - .L_2)
	.align		4
.L_2:
        /*0010*/ 	.word	index@(_ZN11chainer_trt6plugin19broadcast_to_kernelIfEEvPKT_PS2_PiS6_iii)
        /*0014*/ 	.word	0x00000000


	//----- nvinfo : EIATTR_REGCOUNT
	.align		4
.L_3:
        /*0018*/ 	.byte	0x04, 0x2f
        /*001a*/ 	.short	(.L_5 - .L_4)
	.align		4
.L_4:
        /*001c*/ 	.word	index@(_ZN11chainer_trt6plugin19broadcast_to_kernelI6__halfEEvPKT_PS3_PiS7_iii)
        /*0020*/ 	.word	0x00000020


	//----- nvinfo : EIATTR_FRAME_SIZE
	.align		4
.L_5:
        /*0024*/ 	.byte	0x04, 0x11
        /*0026*/ 	.short	(.L_7 - .L_6)
	.align		4
.L_6:
        /*0028*/ 	.word	index@(_ZN11chainer_trt6plugin19broadcast_to_kernelI6__halfEEvPKT_PS3_PiS7_iii)
        /*002c*/ 	.word	0x00000000


	//----- nvinfo : EIATTR_MIN_STACK_SIZE
	.align		4
.L_7:
        /*0030*/ 	.byte	0x04, 0x12
        /*0032*/ 	.short	(.L_9 - .L_8)
	.align		4
.L_8:
        /*0034*/ 	.word	index@(_ZN11chainer_trt6plugin19broadcast_to_kernelI6__halfEEvPKT_PS3_PiS7_iii)
        /*0038*/ 	.word	0x00000000


	//----- nvinfo : EIATTR_MIN_STACK_SIZE
	.align		4
.L_9:
        /*003c*/ 	.byte	0x04, 0x12
        /*003e*/ 	.short	(.L_11 - .L_10)
	.align		4
.L_10:
        /*0040*/ 	.word	index@(_ZN11chainer_trt6plugin19broadcast_to_kernelIfEEvPKT_PS2_PiS6_iii)
        /*0044*/ 	.word	0x00000000
.L_11:


//--------------------- .nv.compat                --------------------------
	.section	.nv.compat,"",@"SHT_CUDA_COMPAT_INFO"
	.align	4
        /*0000*/ 	.byte	0x02, 0x09, 0x00, 0x00, 0x02, 0x02, 0x01, 0x00, 0x02, 0x05, 0x05, 0x00, 0x03, 0x07, 0x01, 0x01
        /*0010*/ 	.byte	0x02, 0x03, 0x00, 0x00, 0x02, 0x06, 0x01, 0x00, 0x04, 0x0b, 0x08, 0x00, 0x09, 0x00, 0x00, 0x00
        /*0020*/ 	.byte	0x00, 0x00, 0x00, 0x00


//--------------------- .nv.info._ZN11chainer_trt6plugin19broadcast_to_kernelI6__halfEEvPKT_PS3_PiS7_iii --------------------------
	.section	.nv.info._ZN11chainer_trt6plugin19broadcast_to_kernelI6__halfEEvPKT_PS3_PiS7_iii,"",@"SHT_CUDA_INFO"
	.sectionflags	@""
	.align	4


	//----- nvinfo : EIATTR_CUDA_API_VERSION
	.align		4
        /*0000*/ 	.byte	0x04, 0x37
        /*0002*/ 	.short	(.L_13 - .L_12)
.L_12:
        /*0004*/ 	.word	0x00000082


	//----- nvinfo : EIATTR_KPARAM_INFO
	.align		4
.L_13:
        /*0008*/ 	.byte	0x04, 0x17
        /*000a*/ 	.short	(.L_15 - .L_14)
.L_14:
        /*000c*/ 	.word	0x00000000
        /*0010*/ 	.short	0x0006
        /*0012*/ 	.short	0x0028
        /*0014*/ 	.byte	0x00, 0xf0, 0x11, 0x00


	//----- nvinfo : EIATTR_KPARAM_INFO
	.align		4
.L_15:
        /*0018*/ 	.byte	0x04, 0x17
        /*001a*/ 	.short	(.L_17 - .L_16)
.L_16:
        /*001c*/ 	.word	0x00000000
        /*0020*/ 	.short	0x0005
        /*0022*/ 	.short	0x0024
        /*0024*/ 	.byte	0x00, 0xf0, 0x11, 0x00


	//----- nvinfo : EIATTR_KPARAM_INFO
	.align		4
.L_17:
        /*0028*/ 	.byte	0x04, 0x17
        /*002a*/ 	.short	(.L_19 - .L_18)
.L_18:
        /*002c*/ 	.word	0x00000000
        /*0030*/ 	.short	0x0004
        /*0032*/ 	.short	0x0020
        /*0034*/ 	.byte	0x00, 0xf0, 0x11, 0x00


	//----- nvinfo : EIATTR_KPARAM_INFO
	.align		4
.L_19:
        /*0038*/ 	.byte	0x04, 0x17
        /*003a*/ 	.short	(.L_21 - .L_20)
.L_20:
        /*003c*/ 	.word	0x00000000
        /*0040*/ 	.short	0x0003
        /*0042*/ 	.short	0x0018
        /*0044*/ 	.byte	0x00, 0xf5, 0x21, 0x00


	//----- nvinfo : EIATTR_KPARAM_INFO
	.align		4
.L_21:
        /*0048*/ 	.byte	0x04, 0x17
        /*004a*/ 	.short	(.L_23 - .L_22)
.L_22:
        /*004c*/ 	.word	0x00000000
        /*0050*/ 	.short	0x0002
        /*0052*/ 	.short	0x0010
        /*0054*/ 	.byte	0x00, 0xf5, 0x21, 0x00


	//----- nvinfo : EIATTR_KPARAM_INFO
	.align		4
.L_23:
        /*0058*/ 	.byte	0x04, 0x17
        /*005a*/ 	.short	(.L_25 - .L_24)
.L_24:
        /*005c*/ 	.word	0x00000000
        /*0060*/ 	.short	0x0001
        /*0062*/ 	.short	0x0008
        /*0064*/ 	.byte	0x00, 0xf5, 0x21, 0x00


	//----- nvinfo : EIATTR_KPARAM_INFO
	.align		4
.L_25:
        /*0068*/ 	.byte	0x04, 0x17
        /*006a*/ 	.short	(.L_27 - .L_26)
.L_26:
        /*006c*/ 	.word	0x00000000
        /*0070*/ 	.short	0x0000
        /*0072*/ 	.short	0x0000
        /*0074*/ 	.byte	0x00, 0xf5, 0x21, 0x00


	//----- nvinfo : EIATTR_SPARSE_MMA_MASK
	.align		4
.L_27:
        /*0078*/ 	.byte	0x03, 0x50
        /*007a*/ 	.short	0x0000


	//----- nvinfo : EIATTR_MAXREG_COUNT
	.align		4
        /*007c*/ 	.byte	0x03, 0x1b
        /*007e*/ 	.short	0x00ff


	//----- nvinfo : EIATTR_MERCURY_ISA_VERSION
	.align		4
        /*0080*/ 	.byte	0x03, 0x5f
        /*0082*/ 	.short	0x0101


	//----- nvinfo : EIATTR_VRC_CTA_INIT_COUNT
	.align		4
        /*0084*/ 	.byte	0x02, 0x4a
	.zero		1
	.zero		1


	//----- nvinfo : EIATTR_EXIT_INSTR_OFFSETS
	.align		4
        /*0088*/ 	.byte	0x04, 0x1c
        /*008a*/ 	.short	(.L_29 - .L_28)


	//   ....[0]....
.L_28:
        /*008c*/ 	.word	0x00000070


	//   ....[1]....
        /*0090*/ 	.word	0x00002170


	//----- nvinfo : EIATTR_CBANK_PARAM_SIZE
	.align		4
.L_29:
        /*0094*/ 	.byte	0x03, 0x19
        /*0096*/ 	.short	0x002c


	//----- nvinfo : EIATTR_PARAM_CBANK
	.align		4
        /*0098*/ 	.byte	0x04, 0x0a
        /*009a*/ 	.short	(.L_31 - .L_30)
	.align		4
.L_30:
        /*009c*/ 	.word	index@(.nv.constant0._ZN11chainer_trt6plugin19broadcast_to_kernelI6__halfEEvPKT_PS3_PiS7_iii)
        /*00a0*/ 	.short	0x0380
        /*00a2*/ 	.short	0x002c


	//----- nvinfo : EIATTR_SW_WAR
	.align		4
.L_31:
        /*00a4*/ 	.byte	0x04, 0x36
        /*00a6*/ 	.short	(.L_33 - .L_32)
.L_32:
        /*00a8*/ 	.word	0x00000008
.L_33:


//--------------------- .nv.info._ZN11chainer_trt6plugin19broadcast_to_kernelIfEEvPKT_PS2_PiS6_iii --------------------------
	.section	.nv.info._ZN11chainer_trt6plugin19broadcast_to_kernelIfEEvPKT_PS2_PiS6_iii,"",@"SHT_CUDA_INFO"
	.sectionflags	@""
	.align	4


	//----- nvinfo : EIATTR_CUDA_API_VERSION
	.align		4
        /*0000*/ 	.byte	0x04, 0x37
        /*0002*/ 	.short	(.L_35 - .L_34)
.L_34:
        /*0004*/ 	.word	0x00000082


	//----- nvinfo : EIATTR_KPARAM_INFO
	.align		4
.L_35:
        /*0008*/ 	.byte	0x04, 0x17
        /*000a*/ 	.short	(.L_37 - .L_36)
.L_36:
        /*000c*/ 	.word	0x00000000
        /*0010*/ 	.short	0x0006
        /*0012*/ 	.short	0x0028
        /*0014*/ 	.byte	0x00, 0xf0, 0x11, 0x00


	//----- nvinfo : EIATTR_KPARAM_INFO
	.align		4
.L_37:
        /*0018*/ 	.byte	0x04, 0x17
        /*001a*/ 	.short	(.L_39 - .L_38)
.L_38:
        /*001c*/ 	.word	0x00000000
        /*0020*/ 	.short	0x0005
        /*0022*/ 	.short	0x0024
        /*0024*/ 	.byte	0x00, 0xf0, 0x11, 0x00


	//----- nvinfo : EIATTR_KPARAM_INFO
	.align		4
.L_39:
        /*0028*/ 	.byte	0x04, 0x17
        /*002a*/ 	.short	(.L_41 - .L_40)
.L_40:
        /*002c*/ 	.word	0x00000000
        /*0030*/ 	.short	0x0004
        /*0032*/ 	.short	0x0020
        /*0034*/ 	.byte	0x00, 0xf0, 0x11, 0x00


	//----- nvinfo : EIATTR_KPARAM_INFO
	.align		4
.L_41:
        /*0038*/ 	.byte	0x04, 0x17
        /*003a*/ 	.short	(.L_43 - .L_42)
.L_42:
        /*003c*/ 	.word	0x00000000
        /*0040*/ 	.short	0x0003
        /*0042*/ 	.short	0x0018
        /*0044*/ 	.byte	0x00, 0xf5, 0x21, 0x00


	//----- nvinfo : EIATTR_KPARAM_INFO
	.align		4
.L_43:
        /*0048*/ 	.byte	0x04, 0x17
        /*004a*/ 	.short	(.L_45 - .L_44)
.L_44:
        /*004c*/ 	.word	0x00000000
        /*0050*/ 	.short	0x0002
        /*0052*/ 	.short	0x0010
        /*0054*/ 	.byte	0x00, 0xf5, 0x21, 0x00


	//----- nvinfo : EIATTR_KPARAM_INFO
	.align		4
.L_45:
        /*0058*/ 	.byte	0x04, 0x17
        /*005a*/ 	.short	(.L_47 - .L_46)
.L_46:
        /*005c*/ 	.word	0x00000000
        /*0060*/ 	.short	0x0001
        /*0062*/ 	.short	0x0008
        /*0064*/ 	.byte	0x00, 0xf5, 0x21, 0x00


	//----- nvinfo : EIATTR_KPARAM_INFO
	.align		4
.L_47:
        /*0068*/ 	.byte	0x04, 0x17
        /*006a*/ 	.short	(.L_49 - .L_48)
.L_48:
        /*006c*/ 	.word	0x00000000
        /*0070*/ 	.short	0x0000
        /*0072*/ 	.short	0x0000
        /*0074*/ 	.byte	0x00, 0xf5, 0x21, 0x00


	//----- nvinfo : EIATTR_SPARSE_MMA_MASK
	.align		4
.L_49:
        /*0078*/ 	.byte	0x03, 0x50
        /*007a*/ 	.short	0x0000


	//----- nvinfo : EIATTR_MAXREG_COUNT
	.align		4
        /*007c*/ 	.byte	0x03, 0x1b
        /*007e*/ 	.short	0x00ff


	//----- nvinfo : EIATTR_MERCURY_ISA_VERSION
	.align		4
        /*0080*/ 	.byte	0x03, 0x5f
        /*0082*/ 	.short	0x0101


	//----- nvinfo : EIATTR_VRC_CTA_INIT_COUNT
	.align		4
        /*0084*/ 	.byte	0x02, 0x4a
	.zero		1
	.zero		1


	//----- nvinfo : EIATTR_EXIT_INSTR_OFFSETS
	.align		4
        /*0088*/ 	.byte	0x04, 0x1c
        /*008a*/ 	.short	(.L_51 - .L_50)


	//   ....[0]....
.L_50:
        /*008c*/ 	.word	0x00000070


	//   ....[1]....
        /*0090*/ 	.word	0x00002170


	//----- nvinfo : EIATTR_CBANK_PARAM_SIZE
	.align		4
.L_51:
        /*0094*/ 	.byte	0x03, 0x19
        /*0096*/ 	.short	0x002c


	//----- nvinfo : EIATTR_PARAM_CBANK
	.align		4
        /*0098*/ 	.byte	0x04, 0x0a
        /*009a*/ 	.short	(.L_53 - .L_52)
	.align		4
.L_52:
        /*009c*/ 	.word	index@(.nv.constant0._ZN11chainer_trt6plugin19broadcast_to_kernelIfEEvPKT_PS2_PiS6_iii)
        /*00a0*/ 	.short	0x0380
        /*00a2*/ 	.short	0x002c


	//----- nvinfo : EIATTR_SW_WAR
	.align		4
.L_53:
        /*00a4*/ 	.byte	0x04, 0x36
        /*00a6*/ 	.short	(.L_55 - .L_54)
.L_54:
        /*00a8*/ 	.word	0x00000008
.L_55:


//--------------------- .nv.callgraph             --------------------------
	.section	.nv.callgraph,"",@"SHT_CUDA_CALLGRAPH"
	.align	4
	.sectionentsize	8
	.align		4
        /*0000*/ 	.word	0x00000000
	.align		4
        /*0004*/ 	.word	0xffffffff
	.align		4
        /*0008*/ 	.word	0x00000000
	.align		4
        /*000c*/ 	.word	0xfffffffe
	.align		4
        /*0010*/ 	.word	0x00000000
	.align		4
        /*0014*/ 	.word	0xfffffffd
	.align		4
        /*0018*/ 	.word	0x00000000
	.align		4
        /*001c*/ 	.word	0xfffffffc


//--------------------- .text._ZN11chainer_trt6plugin19broadcast_to_kernelI6__halfEEvPKT_PS3_PiS7_iii --------------------------
	.section	.text._ZN11chainer_trt6plugin19broadcast_to_kernelI6__halfEEvPKT_PS3_PiS7_iii,"ax",@progbits
	.align	128
        .global         _ZN11chainer_trt6plugin19broadcast_to_kernelI6__halfEEvPKT_PS3_PiS7_iii
        .type           _ZN11chainer_trt6plugin19broadcast_to_kernelI6__halfEEvPKT_PS3_PiS7_iii,@function
        .size           _ZN11chainer_trt6plugin19broadcast_to_kernelI6__halfEEvPKT_PS3_PiS7_iii,(.L_x_12 - _ZN11chainer_trt6plugin19broadcast_to_kernelI6__halfEEvPKT_PS3_PiS7_iii)
        .other          _ZN11chainer_trt6plugin19broadcast_to_kernelI6__halfEEvPKT_PS3_PiS7_iii,@"STO_CUDA_ENTRY STV_DEFAULT"
_ZN11chainer_trt6plugin19broadcast_to_kernelI6__halfEEvPKT_PS3_PiS7_iii:
.text._ZN11chainer_trt6plugin19broadcast_to_kernelI6__halfEEvPKT_PS3_PiS7_iii:
[----:B------:R-:W-:Y:S01]  /*0000*/  LDC R1, c[0x0][0x37c] ;  /* 0x0000df00ff017b82 */ /* 0x000fe20000000800 */
[----:B------:R-:W0:Y:S07]  /*0010*/  S2R R3, SR_TID.X ;  /* 0x0000000000037919 */ /* 0x000e2e0000002100 */
[----:B------:R-:W0:Y:S01]  /*0020*/  S2UR UR4, SR_CTAID.X ;  /* 0x00000000000479c3 */ /* 0x000e220000002500 */
[----:B------:R-:W1:Y:S07]  /*0030*/  LDCU UR5, c[0x0][0x3a4] ;  /* 0x00007480ff0577ac */ /* 0x000e6e0008000800 */
[----:B------:R-:W0:Y:S02]  /*0040*/  LDC R10, c[0x0][0x360] ;  /* 0x0000d800ff0a7b82 */ /* 0x000e240000000800 */
[----:B0-----:R-:W-:-:S05]  /*0050*/  IMAD R10, R10, UR4, R3 ;  /* 0x000000040a0a7c24 */ /* 0x001fca000f8e0203 */
[----:B-1----:R-:W-:-:S13]  /*0060*/  ISETP.GE.AND P0, PT, R10, UR5, PT ;  /* 0x000000050a007c0c */ /* 0x002fda000bf06270 */
[----:B------:R-:W-:Y:S05]  /*0070*/  @P0 EXIT ;  /* 0x000000000000094d */ /* 0x000fea0003800000 */
[----:B------:R-:W0:Y:S01]  /*0080*/  LDCU UR4, c[0x0][0x3a8] ;  /* 0x00007500ff0477ac */ /* 0x000e220008000800 */
[----:B------:R-:W-:Y:S01]  /*0090*/  IMAD.MOV.U32 R11, RZ, RZ, RZ ;  /* 0x000000ffff0b7224 */ /* 0x000fe200078e00ff */
[----:B------:R-:W1:Y:S01]  /*00a0*/  LDCU.64 UR14, c[0x0][0x358] ;  /* 0x00006b00ff0e77ac */ /* 0x000e620008000a00 */
[----:B0-----:R-:W-:-:S09]  /*00b0*/  UISETP.GE.AND UP0, UPT, UR4, 0x1, UPT ;  /* 0x000000010400788c */ /* 0x001fd2000bf06270 */
[----:B-1----:R-:W-:Y:S05]  /*00c0*/  BRA.U !UP0, `(.L_x_0) ;  /* 0x0000002108007547 */ /* 0x002fea000b800000 */
[----:B------:R-:W-:Y:S01]  /*00d0*/  UISETP.GE.U32.AND UP1, UPT, UR4, 0x8, UPT ;  /* 0x000000080400788c */ /* 0x000fe2000bf26070 */
[----:B------:R-:W-:Y:S01]  /*00e0*/  IMAD.MOV.U32 R9, RZ, RZ, RZ ;  /* 0x000000ffff097224 */ /* 0x000fe200078e00ff */
[----:B------:R-:W-:Y:S01]  /*00f0*/  ULOP3.LUT UR12, UR4, 0x7, URZ, 0xc0, !UPT ;  /* 0x00000007040c7892 */ /* 0x000fe2000f8ec0ff */
[----:B------:R-:W-:Y:S01]  /*0100*/  MOV R13, R10 ;  /* 0x0000000a000d7202 */ /* 0x000fe20000000f00 */
[----:B------:R-:W-:Y:S02]  /*0110*/  IMAD.MOV.U32 R11, RZ, RZ, RZ ;  /* 0x000000ffff0b7224 */ /* 0x000fe400078e00ff */
[----:B------:R-:W-:-:S03]  /*0120*/  UISETP.NE.AND UP0, UPT, UR12, URZ, UPT ;  /* 0x000000ff0c00728c */ /* 0x000fc6000bf05270 */
[----:B------:R-:W-:Y:S08]  /*0130*/  BRA.U !UP1, `(.L_x_1) ;  /* 0x0000001109347547 */ /* 0x000ff0000b800000 */
[----:B------:R-:W0:Y:S01]  /*0140*/  LDCU.128 UR8, c[0x0][0x390] ;  /* 0x00007200ff0877ac */ /* 0x000e220008000c00 */
[----:B------:R-:W-:Y:S01]  /*0150*/  IMAD.MOV.U32 R11, RZ, RZ, RZ ;  /* 0x000000ffff0b7224 */ /* 0x000fe200078e00ff */
[----:B------:R-:W-:Y:S01]  /*0160*/  MOV R13, R10 ;  /* 0x0000000a000d7202 */ /* 0x000fe20000000f00 */
[----:B------:R-:W-:-:S06]  /*0170*/  ULOP3.LUT UR4, UR4, 0x7ffffff8, URZ, 0xc0, !UPT ;  /* 0x7ffffff804047892 */ /* 0x000fcc000f8ec0ff */
[----:B------:R-:W-:Y:S01]  /*0180*/  IMAD.U32 R9, RZ, RZ, UR4 ;  /* 0x00000004ff097e24 */ /* 0x000fe2000f8e00ff */
[----:B0-----:R-:W-:Y:S02]  /*0190*/  UIADD3 UR7, UP1, UPT, UR10, 0x10, URZ ;  /* 0x000000100a077890 */ /* 0x001fe4000ff3e0ff */
[----:B------:R-:W-:Y:S02]  /*01a0*/  UIADD3 UR5, UP2, UPT, UR8, 0x10, URZ ;  /* 0x0000001008057890 */ /* 0x000fe4000ff5e0ff */
[----:B------:R-:W-:Y:S02]  /*01b0*/  UIADD3.X UR8, UPT, UPT, URZ, UR11, URZ, UP1, !UPT ;  /* 0x0000000bff087290 */ /* 0x000fe40008ffe4ff */
[----:B------:R-:W-:Y:S01]  /*01c0*/  UIADD3.X UR6, UPT, UPT, URZ, UR9, URZ, UP2, !UPT ;  /* 0x00000009ff067290 */ /* 0x000fe200097fe4ff */
[----:B------:R-:W-:Y:S01]  /*01d0*/  IMAD.U32 R2, RZ, RZ, UR7 ;  /* 0x00000007ff027e24 */ /* 0x000fe2000f8e00ff */
[----:B------:R-:W-:Y:S01]  /*01e0*/  MOV R6, UR5 ;  /* 0x0000000500067c02 */ /* 0x000fe20008000f00 */
[----:B------:R-:W-:Y:S01]  /*01f0*/  UIADD3 UR9, UPT, UPT, -UR4, URZ, URZ ;  /* 0x000000ff04097290 */ /* 0x000fe2000fffe1ff */
[----:B------:R-:W-:-:S02]  /*0200*/  IMAD.U32 R3, RZ, RZ, UR8 ;  /* 0x00000008ff037e24 */ /* 0x000fc4000f8e00ff */
[----:B------:R-:W-:-:S09]  /*0210*/  IMAD.U32 R17, RZ, RZ, UR6 ;  /* 0x00000006ff117e24 */ /* 0x000fd2000f8e00ff */
.L_x_2:
[----:B------:R-:W2:Y:S04]  /*0220*/  LDG.E R0, desc[UR14][R2.64+-0x10] ;  /* 0xfffff00e02007981 */ /* 0x000ea8000c1e1900 */
[----:B------:R-:W3:Y:S04]  /*0230*/  LDG.E R7, desc[UR14][R2.64+-0xc] ;  /* 0xfffff40e02077981 */ /* 0x000ee8000c1e1900 */
[----:B------:R-:W4:Y:S04]  /*0240*/  LDG.E R18, desc[UR14][R2.64+-0x8] ;  /* 0xfffff80e02127981 */ /* 0x000f28000c1e1900 */
[----:B------:R-:W5:Y:S04]  /*0250*/  LDG.E R19, desc[UR14][R2.64+-0x4] ;  /* 0xfffffc0e02137981 */ /* 0x000f68000c1e1900 */
[----:B------:R-:W5:Y:S01]  /*0260*/  LDG.E R15, desc[UR14][R2.64] ;  /* 0x0000000e020f7981 */ /* 0x000f62000c1e1900 */
[----:B------:R-:W-:-:S03]  /*0270*/  IABS R20, R13 ;  /* 0x0000000d00147213 */ /* 0x000fc60000000000 */
[----:B------:R-:W5:Y:S01]  /*0280*/  LDG.E R14, desc[UR14][R2.64+0x4] ;  /* 0x0000040e020e7981 */ /* 0x000f62000c1e1900 */
[----:B--2---:R-:W-:-:S04]  /*0290*/  IABS R8, R0 ;  /* 0x0000000000087213 */ /* 0x004fc80000000000 */
[----:B------:R-:W0:Y:S08]  /*02a0*/  I2F.RP R12, R8 ;  /* 0x00000008000c7306 */ /* 0x000e300000209400 */
[----:B0-----:R-:W0:Y:S02]  /*02b0*/  MUFU.RCP R12, R12 ;  /* 0x0000000c000c7308 */ /* 0x001e240000001000 */
[----:B0-----:R-:W-:-:S06]  /*02c0*/  IADD3 R4, PT, PT, R12, 0xffffffe, RZ ;  /* 0x0ffffffe0c047810 */ /* 0x001fcc0007ffe0ff */
[----:B------:R0:W1:Y:S01]  /*02d0*/  F2I.FTZ.U32.TRUNC.NTZ R5, R4 ;  /* 0x0000000400057305 */ /* 0x000062000021f000 */
[----:B------:R-:W-:Y:S01]  /*02e0*/  IABS R16, R0 ;  /* 0x0000000000107213 */ /* 0x000fe20000000000 */
[----:B0-----:R-:W-:Y:S02]  /*02f0*/  IMAD.MOV.U32 R4, RZ, RZ, RZ ;  /* 0x000000ffff047224 */ /* 0x001fe400078e00ff */
[----:B-1----:R-:W-:-:S04]  /*0300*/  IMAD.MOV R21, RZ, RZ, -R5 ;  /* 0x000000ffff157224 */ /* 0x002fc800078e0a05 */
[----:B------:R-:W-:-:S04]  /*0310*/  IMAD R21, R21, R8, RZ ;  /* 0x0000000815157224 */ /* 0x000fc800078e02ff */
[----:B------:R-:W-:Y:S01]  /*0320*/  IMAD.HI.U32 R5, R5, R21, R4 ;  /* 0x0000001505057227 */ /* 0x000fe200078e0004 */
[----:B---3--:R-:W-:Y:S02]  /*0330*/  IABS R12, R7 ;  /* 0x00000007000c7213 */ /* 0x008fe40000000000 */
[----:B------:R-:W-:-:S03]  /*0340*/  IADD3 R21, PT, PT, RZ, -R16, RZ ;  /* 0x80000010ff157210 */ /* 0x000fc60007ffe0ff */
[----:B------:R-:W-:-:S04]  /*0350*/  IMAD.HI.U32 R4, R5, R20, RZ ;  /* 0x0000001405047227 */ /* 0x000fc800078e00ff */
[----:B------:R-:W-:Y:S02]  /*0360*/  IMAD.MOV.U32 R16, RZ, RZ, R12 ;  /* 0x000000ffff107224 */ /* 0x000fe400078e000c */
[----:B------:R-:W-:Y:S02]  /*0370*/  IMAD R5, R4, R21, R20 ;  /* 0x0000001504057224 */ /* 0x000fe400078e0214 */
[----:B------:R-:W0:Y:S03]  /*0380*/  I2F.RP R12, R16 ;  /* 0x00000010000c7306 */ /* 0x000e260000209400 */
[----:B------:R-:W-:-:S05]  /*0390*/  ISETP.GT.U32.AND P2, PT, R8, R5, PT ;  /* 0x000000050800720c */ /* 0x000fca0003f44070 */
[----:B0-----:R-:W0:Y:S08]  /*03a0*/  MUFU.RCP R12, R12 ;  /* 0x0000000c000c7308 */ /* 0x001e300000001000 */
[----:B------:R-:W-:-:S05]  /*03b0*/  @!P2 IMAD.IADD R5, R5, 0x1, -R8 ;  /* 0x000000010505a824 */ /* 0x000fca00078e0a08 */
[----:B------:R-:W-:Y:S02]  /*03c0*/  ISETP.GE.U32.AND P0, PT, R5, R8, PT ;  /* 0x000000080500720c */ /* 0x000fe40003f06070 */
[----:B------:R-:W-:Y:S01]  /*03d0*/  LOP3.LUT R5, R13, R0, RZ, 0x3c, !PT ;  /* 0x000000000d057212 */ /* 0x000fe200078e3cff */
[----:B------:R-:W-:Y:S01]  /*03e0*/  @!P2 VIADD R4, R4, 0x1 ;  /* 0x000000010404a836 */ /* 0x000fe20000000000 */
[----:B------:R-:W-:Y:S02]  /*03f0*/  ISETP.NE.AND P2, PT, R0, RZ, PT ;  /* 0x000000ff0000720c */ /* 0x000fe40003f45270 */
[----:B------:R-:W-:Y:S02]  /*0400*/  ISETP.GE.AND P1, PT, R5, RZ, PT ;  /* 0x000000ff0500720c */ /* 0x000fe40003f26270 */
[----:B0-----:R-:W-:-:S05]  /*0410*/  IADD3 R5, PT, PT, R12, 0xffffffe, RZ ;  /* 0x0ffffffe0c057810 */ /* 0x001fca0007ffe0ff */
[----:B------:R-:W-:Y:S01]  /*0420*/  @P0 VIADD R4, R4, 0x1 ;  /* 0x0000000104040836 */ /* 0x000fe20000000000 */
[----:B------:R-:W2:Y:S01]  /*0430*/  LDG.E R12, desc[UR14][R2.64+0x8] ;  /* 0x0000080e020c7981 */ /* 0x000ea2000c1e1900 */
[----:B------:R-:W0:Y:S03]  /*0440*/  F2I.FTZ.U32.TRUNC.NTZ R5, R5 ;  /* 0x0000000500057305 */ /* 0x000e26000021f000 */
[----:B------:R-:W-:-:S05]  /*0450*/  MOV R8, R4 ;  /* 0x0000000400087202 */ /* 0x000fca0000000f00 */
[----:B------:R-:W-:Y:S01]  /*0460*/  @!P1 IMAD.MOV R8, RZ, RZ, -R8 ;  /* 0x000000ffff089224 */ /* 0x000fe200078e0a08 */
[----:B------:R-:W-:-:S04]  /*0470*/  @!P2 LOP3.LUT R8, RZ, R0, RZ, 0x33, !PT ;  /* 0x00000000ff08a212 */ /* 0x000fc800078e33ff */
[----:B------:R-:W-:Y:S01]  /*0480*/  IADD3 R22, PT, PT, -R8, RZ, RZ ;  /* 0x000000ff08167210 */ /* 0x000fe20007ffe1ff */
[----:B0-----:R-:W-:-:S04]  /*0490*/  IMAD.MOV R21, RZ, RZ, -R5 ;  /* 0x000000ffff157224 */ /* 0x001fc800078e0a05 */
[----:B------:R-:W-:Y:S02]  /*04a0*/  IMAD R22, R0, R22, R13 ;  /* 0x0000001600167224 */ /* 0x000fe400078e020d */
[----:B------:R-:W-:Y:S02]  /*04b0*/  IMAD R13, R21, R16, RZ ;  /* 0x00000010150d7224 */ /* 0x000fe400078e02ff */
[----:B------:R-:W-:Y:S01]  /*04c0*/  IMAD.MOV.U32 R4, RZ, RZ, RZ ;  /* 0x000000ffff047224 */ /* 0x000fe200078e00ff */
[----:B------:R-:W-:Y:S02]  /*04d0*/  IABS R0, R22 ;  /* 0x0000001600007213 */ /* 0x000fe40000000000 */
[----:B------:R-:W-:Y:S01]  /*04e0*/  IABS R20, R7 ;  /* 0x0000000700147213 */ /* 0x000fe20000000000 */
[----:B------:R-:W-:Y:S01]  /*04f0*/  IMAD.HI.U32 R4, R5, R13, R4 ;  /* 0x0000000d05047227 */ /* 0x000fe200078e0004 */
[----:B----4-:R-:W-:Y:S02]  /*0500*/  IABS R13, R18 ;  /* 0x00000012000d7213 */ /* 0x010fe40000000000 */
[----:B------:R-:W-:Y:S01]  /*0510*/  MOV R5, R0 ;  /* 0x0000000000057202 */ /* 0x000fe20000000f00 */
[----:B------:R-:W-:-:S02]  /*0520*/  IMAD.MOV R21, RZ, RZ, -R20 ;  /* 0x000000ffff157224 */ /* 0x000fc400078e0a14 */
[----:B------:R-:W-:Y:S02]  /*0530*/  IMAD.MOV.U32 R20, RZ, RZ, R13 ;  /* 0x000000ffff147224 */ /* 0x000fe400078e000d */
[----:B------:R-:W-:Y:S02]  /*0540*/  IMAD.HI.U32 R0, R4, R5, RZ ;  /* 0x0000000504007227 */ /* 0x000fe400078e00ff */
[----:B------:R-:W0:Y:S02]  /*0550*/  I2F.RP R13, R20 ;  /* 0x00000014000d7306 */ /* 0x000e240000209400 */
[----:B------:R-:W-:-:S05]  /*0560*/  IMAD R5, R0, R21, R5 ;  /* 0x0000001500057224 */ /* 0x000fca00078e0205 */
[----:B------:R-:W-:Y:S01]  /*0570*/  ISETP.GT.U32.AND P2, PT, R16, R5, PT ;  /* 0x000000051000720c */ /* 0x000fe20003f44070 */
[----:B0-----:R-:W0:-:S12]  /*0580*/  MUFU.RCP R13, R13 ;  /* 0x0000000d000d7308 */ /* 0x001e180000001000 */
[----:B------:R-:W-:Y:S01]  /*0590*/  @!P2 IMAD.IADD R5, R5, 0x1, -R16 ;  /* 0x000000010505a824 */ /* 0x000fe200078e0a10 */
[----:B------:R-:W-:-:S04]  /*05a0*/  LOP3.LUT R4, R22, R7, RZ, 0x3c, !PT ;  /* 0x0000000716047212 */ /* 0x000fc800078e3cff */
[----:B------:R-:W-:Y:S01]  /*05b0*/  ISETP.GE.U32.AND P0, PT, R5, R16, PT ;  /* 0x000000100500720c */ /* 0x000fe20003f06070 */
[----:B------:R-:W-:Y:S01]  /*05c0*/  @!P2 VIADD R0, R0, 0x1 ;  /* 0x000000010000a836 */ /* 0x000fe20000000000 */
[----:B------:R-:W-:Y:S02]  /*05d0*/  ISETP.GE.AND P1, PT, R4, RZ, PT ;  /* 0x000000ff0400720c */ /* 0x000fe40003f26270 */
[----:B------:R-:W-:Y:S02]  /*05e0*/  ISETP.NE.AND P2, PT, R7, RZ, PT ;  /* 0x000000ff0700720c */ /* 0x000fe40003f45270 */
[----:B0-----:R-:W-:Y:S02]  /*05f0*/  IADD3 R4, PT, PT, R13, 0xffffffe, RZ ;  /* 0x0ffffffe0d047810 */ /* 0x001fe40007ffe0ff */
[----:B------:R-:W3:Y:S02]  /*0600*/  LDG.E R13, desc[UR14][R2.64+0xc] ;  /* 0x00000c0e020d7981 */ /* 0x000ee4000c1e1900 */
[----:B------:R0:W1:Y:S03]  /*0610*/  F2I.FTZ.U32.TRUNC.NTZ R5, R4 ;  /* 0x0000000400057305 */ /* 0x000066000021f000 */
[----:B------:R-:W-:-:S05]  /*0620*/  @P0 VIADD R0, R0, 0x1 ;  /* 0x0000000100000836 */ /* 0x000fca0000000000 */
[----:B------:R-:W-:Y:S02]  /*0630*/  @!P1 IADD3 R0, PT, PT, -R0, RZ, RZ ;  /* 0x000000ff00009210 */ /* 0x000fe40007ffe1ff */
[----:B------:R-:W-:Y:S01]  /*0640*/  @!P2 LOP3.LUT R0, RZ, R7, RZ, 0x33, !PT ;  /* 0x00000007ff00a212 */ /* 0x000fe200078e33ff */
[----:B0-----:R-:W-:-:S04]  /*0650*/  HFMA2 R4, -RZ, RZ, 0, 0 ;  /* 0x00000000ff047431 */ /* 0x001fc800000001ff */
[----:B------:R-:W-:Y:S02]  /*0660*/  IMAD.MOV R21, RZ, RZ, -R0 ;  /* 0x000000ffff157224 */ /* 0x000fe400078e0a00 */
[----:B-1----:R-:W-:Y:S02]  /*0670*/  IMAD.MOV R23, RZ, RZ, -R5 ;  /* 0x000000ffff177224 */ /* 0x002fe400078e0a05 */
[----:B------:R-:W-:Y:S02]  /*0680*/  IMAD R21, R7, R21, R22 ;  /* 0x0000001507157224 */ /* 0x000fe400078e0216 */
[----:B------:R-:W-:-:S03]  /*0690*/  IMAD R7, R23, R20, RZ ;  /* 0x0000001417077224 */ /* 0x000fc600078e02ff */
[----:B------:R-:W-:Y:S01]  /*06a0*/  IABS R16, R21 ;  /* 0x0000001500107213 */ /* 0x000fe20000000000 */
[----:B------:R-:W-:Y:S01]  /*06b0*/  IMAD.HI.U32 R4, R5, R7, R4 ;  /* 0x0000000705047227 */ /* 0x000fe200078e0004 */
[----:B------:R-:W-:-:S03]  /*06c0*/  IABS R22, R18 ;  /* 0x0000001200167213 */ /* 0x000fc60000000000 */
[----:B------:R-:W-:Y:S02]  /*06d0*/  IMAD.MOV.U32 R5, RZ, RZ, R16 ;  /* 0x000000ffff057224 */ /* 0x000fe400078e0010 */
[----:B------:R-:W-:Y:S02]  /*06e0*/  IMAD.MOV R7, RZ, RZ, -R22 ;  /* 0x000000ffff077224 */ /* 0x000fe400078e0a16 */
[----:B------:R-:W-:Y:S01]  /*06f0*/  IMAD.HI.U32 R16, R4, R5, RZ ;  /* 0x0000000504107227 */ /* 0x000fe200078e00ff */
[----:B-----5:R-:W-:-:S03]  /*0700*/  IABS R23, R19 ;  /* 0x0000001300177213 */ /* 0x020fc60000000000 */
[----:B------:R-:W-:Y:S01]  /*0710*/  IMAD R5, R16, R7, R5 ;  /* 0x0000000710057224 */ /* 0x000fe200078e0205 */
[----:B------:R-:W-:-:S04]  /*0720*/  MOV R22, R23 ;  /* 0x0000001700167202 */ /* 0x000fc80000000f00 */
[----:B------:R-:W-:Y:S01]  /*0730*/  ISETP.GT.U32.AND P2, PT, R20, R5, PT ;  /* 0x000000051400720c */ /* 0x000fe20003f44070 */
[----:B------:R-:W0:Y:S01]  /*0740*/  I2F.RP R23, R22 ;  /* 0x0000001600177306 */ /* 0x000e220000209400 */
[----:B------:R-:W-:-:S04]  /*0750*/  LOP3.LUT R4, R21, R18, RZ, 0x3c, !PT ;  /* 0x0000001215047212 */ /* 0x000fc800078e3cff */
[----:B------:R-:W-:Y:S01]  /*0760*/  ISETP.GE.AND P1, PT, R4, RZ, PT ;  /* 0x000000ff0400720c */ /* 0x000fe20003f26270 */
[----:B------:R-:W-:-:S06]  /*0770*/  IMAD.MOV.U32 R4, RZ, RZ, R6 ;  /* 0x000000ffff047224 */ /* 0x000fcc00078e0006 */
[----:B------:R-:W-:Y:S01]  /*0780*/  @!P2 IMAD.IADD R5, R5, 0x1, -R20 ;  /* 0x000000010505a824 */ /* 0x000fe200078e0a14 */
[----:B0-----:R-:W0:Y:S04]  /*0790*/  MUFU.RCP R23, R23 ;  /* 0x0000001700177308 */ /* 0x001e280000001000 */
[----:B------:R-:W-:Y:S02]  /*07a0*/  ISETP.GE.U32.AND P0, PT, R5, R20, PT ;  /* 0x000000140500720c */ /* 0x000fe40003f06070 */
[----:B------:R-:W-:-:S05]  /*07b0*/  MOV R5, R17 ;  /* 0x0000001100057202 */ /* 0x000fca0000000f00 */
[----:B------:R-:W4:Y:S01]  /*07c0*/  LDG.E R17, desc[UR14][R4.64+-0x10] ;  /* 0xfffff00e04117981 */ /* 0x000f22000c1e1900 */
[----:B------:R-:W-:Y:S02]  /*07d0*/  @!P2 IADD3 R16, PT, PT, R16, 0x1, RZ ;  /* 0x000000011010a810 */ /* 0x000fe40007ffe0ff */
[----:B------:R-:W-:Y:S01]  /*07e0*/  ISETP.NE.AND P2, PT, R18, RZ, PT ;  /* 0x000000ff1200720c */ /* 0x000fe20003f45270 */
[----:B------:R-:W-:Y:S01]  /*07f0*/  IMAD.MOV.U32 R6, RZ, RZ, RZ ;  /* 0x000000ffff067224 */ /* 0x000fe200078e00ff */
[----:B------:R-:W5:Y:S01]  /*0800*/  LDG.E R27, desc[UR14][R4.64+-0xc] ;  /* 0xfffff40e041b7981 */ /* 0x000f62000c1e1900 */
[----:B0-----:R-:W-:Y:S02]  /*0810*/  VIADD R7, R23, 0xffffffe ;  /* 0x0ffffffe17077836 */ /* 0x001fe40000000000 */
[----:B------:R-:W-:-:S04]  /*0820*/  @P0 VIADD R16, R16, 0x1 ;  /* 0x0000000110100836 */ /* 0x000fc80000000000 */
[----:B------:R-:W0:Y:S01]  /*0830*/  F2I.FTZ.U32.TRUNC.NTZ R7, R7 ;  /* 0x0000000700077305 */ /* 0x000e22000021f000 */
[----:B------:R-:W-:-:S03]  /*0840*/  @!P1 IMAD.MOV R16, RZ, RZ, -R16 ;  /* 0x000000ffff109224 */ /* 0x000fc600078e0a10 */
[----:B------:R-:W-:-:S04]  /*0850*/  @!P2 LOP3.LUT R16, RZ, R18, RZ, 0x33, !PT ;  /* 0x00000012ff10a212 */ /* 0x000fc800078e33ff */
[----:B------:R-:W-:-:S05]  /*0860*/  IADD3 R20, PT, PT, -R16, RZ, RZ ;  /* 0x000000ff10147210 */ /* 0x000fca0007ffe1ff */
[----:B------:R-:W-:Y:S02]  /*0870*/  IMAD R20, R18, R20, R21 ;  /* 0x0000001412147224 */ /* 0x000fe400078e0215 */
[----:B0-----:R-:W-:-:S03]  /*0880*/  IMAD.MOV R23, RZ, RZ, -R7 ;  /* 0x000000ffff177224 */ /* 0x001fc600078e0a07 */
[----:B------:R-:W-:Y:S01]  /*0890*/  IABS R18, R20 ;  /* 0x0000001400127213 */ /* 0x000fe20000000000 */
[----:B------:R-:W-:Y:S01]  /*08a0*/  IMAD R21, R23, R22, RZ ;  /* 0x0000001617157224 */ /* 0x000fe200078e02ff */
[----:B------:R-:W-:-:S03]  /*08b0*/  IABS R23, R19 ;  /* 0x0000001300177213 */ /* 0x000fc60000000000 */
[----:B------:R-:W-:Y:S01]  /*08c0*/  IMAD.HI.U32 R6, R7, R21, R6 ;  /* 0x0000001507067227 */ /* 0x000fe200078e0006 */
[----:B------:R-:W-:Y:S02]  /*08d0*/  MOV R7, R18 ;  /* 0x0000001200077202 */ /* 0x000fe40000000f00 */
[----:B------:R-:W-:Y:S01]  /*08e0*/  IABS R21, R15 ;  /* 0x0000000f00157213 */ /* 0x000fe20000000000 */
[----:B------:R-:W-:Y:S02]  /*08f0*/  IMAD.MOV R24, RZ, RZ, -R23 ;  /* 0x000000ffff187224 */ /* 0x000fe400078e0a17 */
[----:B------:R-:W-:Y:S01]  /*0900*/  IMAD.HI.U32 R18, R6, R7, RZ ;  /* 0x0000000706127227 */ /* 0x000fe200078e00ff */
[----:B------:R-:W0:Y:S03]  /*0910*/  I2F.RP R23, R21 ;  /* 0x0000001500177306 */ /* 0x000e260000209400 */
[----:B------:R-:W-:-:S05]  /*0920*/  IMAD R7, R18, R24, R7 ;  /* 0x0000001812077224 */ /* 0x000fca00078e0207 */
[----:B------:R-:W-:Y:S01]  /*0930*/  ISETP.GT.U32.AND P2, PT, R22, R7, PT ;  /* 0x000000071600720c */ /* 0x000fe20003f44070 */
[----:B0-----:R-:W0:Y:S01]  /*0940*/  MUFU.RCP R23, R23 ;  /* 0x0000001700177308 */ /* 0x001e220000001000 */
[----:B------:R-:W-:-:S11]  /*0950*/  LOP3.LUT R6, R20, R19, RZ, 0x3c, !PT ;  /* 0x0000001314067212 */ /* 0x000fd600078e3cff */
[----:B------:R-:W-:Y:S01]  /*0960*/  @!P2 IMAD.IADD R7, R7, 0x1, -R22 ;  /* 0x000000010707a824 */ /* 0x000fe200078e0a16 */
[----:B------:R-:W-:-:S04]  /*0970*/  ISETP.GE.AND P1, PT, R6, RZ, PT ;  /* 0x000000ff0600720c */ /* 0x000fc80003f26270 */
[----:B------:R-:W-:Y:S02]  /*0980*/  ISETP.GE.U32.AND P0, PT, R7, R22, PT ;  /* 0x000000160700720c */ /* 0x000fe40003f06070 */
[----:B------:R-:W-:Y:S02]  /*0990*/  @!P2 IADD3 R18, PT, PT, R18, 0x1, RZ ;  /* 0x000000011212a810 */ /* 0x000fe40007ffe0ff */
[----:B------:R-:W-:Y:S01]  /*09a0*/  ISETP.NE.AND P2, PT, R19, RZ, PT ;  /* 0x000000ff1300720c */ /* 0x000fe20003f45270 */
[----:B0-----:R-:W-:-:S04]  /*09b0*/  VIADD R6, R23, 0xffffffe ;  /* 0x0ffffffe17067836 */ /* 0x001fc80000000000 */
[----:B------:R-:W0:Y:S04]  /*09c0*/  F2I.FTZ.U32.TRUNC.NTZ R7, R6 ;  /* 0x0000000600077305 */ /* 0x000e28000021f000 */
[----:B------:R-:W-:-:S04]  /*09d0*/  @P0 VIADD R18, R18, 0x1 ;  /* 0x0000000112120836 */ /* 0x000fc80000000000 */
[----:B------:R-:W-:Y:S01]  /*09e0*/  @!P1 IMAD.MOV R18, RZ, RZ, -R18 ;  /* 0x000000ffff129224 */ /* 0x000fe200078e0a12 */
[----:B------:R-:W-:-:S05]  /*09f0*/  @!P2 LOP3.LUT R18, RZ, R19, RZ, 0x33, !PT ;  /* 0x00000013ff12a212 */ /* 0x000fca00078e33ff */
[----:B------:R-:W-:Y:S01]  /*0a00*/  IMAD.MOV R22, RZ, RZ, -R18 ;  /* 0x000000ffff167224 */ /* 0x000fe200078e0a12 */
[----:B0-----:R-:W-:-:S03]  /*0a10*/  IADD3 R24, PT, PT, RZ, -R7, RZ ;  /* 0x80000007ff187210 */ /* 0x001fc60007ffe0ff */
[----:B------:R-:W-:Y:S02]  /*0a20*/  IMAD R20, R19, R22, R20 ;  /* 0x0000001613147224 */ /* 0x000fe400078e0214 */
[----:B------:R-:W-:Y:S02]  /*0a30*/  IMAD.MOV.U32 R6, RZ, RZ, RZ ;  /* 0x000000ffff067224 */ /* 0x000fe400078e00ff */
[----:B------:R-:W-:Y:S01]  /*0a40*/  IMAD R19, R24, R21, RZ ;  /* 0x0000001518137224 */ /* 0x000fe200078e02ff */
[----:B------:R-:W-:-:S03]  /*0a50*/  IABS R22, R20 ;  /* 0x0000001400167213 */ /* 0x000fc60000000000 */
[----:B------:R-:W-:Y:S01]  /*0a60*/  IMAD.HI.U32 R6, R7, R19, R6 ;  /* 0x0000001307067227 */ /* 0x000fe200078e0006 */
[----:B------:R-:W-:Y:S02]  /*0a70*/  IABS R19, R14 ;  /* 0x0000000e00137213 */ /* 0x000fe40000000000 */
[----:B------:R-:W-:Y:S01]  /*0a80*/  IABS R23, R15 ;  /* 0x0000000f00177213 */ /* 0x000fe20000000000 */
[----:B------:R-:W-:Y:S02]  /*0a90*/  IMAD.MOV.U32 R7, RZ, RZ, R22 ;  /* 0x000000ffff077224 */ /* 0x000fe400078e0016 */
[----:B------:R-:W-:Y:S01]  /*0aa0*/  IMAD.MOV.U32 R22, RZ, RZ, R19 ;  /* 0x000000ffff167224 */ /* 0x000fe200078e0013 */
[----:B------:R-:W-:Y:S01]  /*0ab0*/  IADD3 R24, PT, PT, RZ, -R23, RZ ;  /* 0x80000017ff187210 */ /* 0x000fe20007ffe0ff */
[----:B------:R-:W-:Y:S02]  /*0ac0*/  IMAD.HI.U32 R19, R6, R7, RZ ;  /* 0x0000000706137227 */ /* 0x000fe400078e00ff */
[----:B------:R-:W0:Y:S02]  /*0ad0*/  I2F.RP R23, R22 ;  /* 0x0000001600177306 */ /* 0x000e240000209400 */
[----:B------:R-:W-:-:S05]  /*0ae0*/  IMAD R6, R19, R24, R7 ;  /* 0x0000001813067224 */ /* 0x000fca00078e0207 */
[----:B------:R-:W-:Y:S01]  /*0af0*/  ISETP.GT.U32.AND P2, PT, R21, R6, PT ;  /* 0x000000061500720c */ /* 0x000fe20003f44070 */
[----:B0-----:R-:W0:-:S12]  /*0b00*/  MUFU.RCP R23, R23 ;  /* 0x0000001700177308 */ /* 0x001e180000001000 */
[----:B------:R-:W-:-:S04]  /*0b10*/  @!P2 IADD3 R6, PT, PT, R6, -R21, RZ ;  /* 0x800000150606a210 */ /* 0x000fc80007ffe0ff */
[----:B------:R-:W-:Y:S02]  /*0b20*/  ISETP.GE.U32.AND P0, PT, R6, R21, PT ;  /* 0x000000150600720c */ /* 0x000fe40003f06070 */
[----:B------:R-:W-:Y:S01]  /*0b30*/  LOP3.LUT R6, R20, R15, RZ, 0x3c, !PT ;  /* 0x0000000f14067212 */ /* 0x000fe200078e3cff */
[----:B------:R-:W-:Y:S01]  /*0b40*/  @!P2 VIADD R19, R19, 0x1 ;  /* 0x000000011313a836 */ /* 0x000fe20000000000 */
[----:B------:R-:W-:Y:S02]  /*0b50*/  ISETP.NE.AND P2, PT, R15, RZ, PT ;  /* 0x000000ff0f00720c */ /* 0x000fe40003f45270 */
[----:B------:R-:W-:Y:S01]  /*0b60*/  ISETP.GE.AND P1, PT, R6, RZ, PT ;  /* 0x000000ff0600720c */ /* 0x000fe20003f26270 */
[----:B0-----:R-:W-:-:S04]  /*0b70*/  VIADD R6, R23, 0xffffffe ;  /* 0x0ffffffe17067836 */ /* 0x001fc80000000000 */
[----:B------:R-:W0:Y:S02]  /*0b80*/  F2I.FTZ.U32.TRUNC.NTZ R7, R6 ;  /* 0x0000000600077305 */ /* 0x000e24000021f000 */
[----:B------:R-:W-:-:S06]  /*0b90*/  @P0 IADD3 R19, PT, PT, R19, 0x1, RZ ;  /* 0x0000000113130810 */ /* 0x000fcc0007ffe0ff */
        /* <DEDUP_REMOVED lines=10> */
[----:B--2---:R-:W-:Y:S02]  /*0c40*/  IABS R15, R12 ;  /* 0x0000000c000f7213 */ /* 0x004fe40000000000 */
        /* <DEDUP_REMOVED lines=14> */
[----:B0-----:R-:W-:-:S04]  /*0d30*/  IADD3 R6, PT, PT, R20, 0xffffffe, RZ ;  /* 0x0ffffffe14067810 */ /* 0x001fc80007ffe0ff */
[----:B------:R0:W1:Y:S03]  /*0d40*/  F2I.FTZ.U32.TRUNC.NTZ R7, R6 ;  /* 0x0000000600077305 */ /* 0x000066000021f000 */
[----:B------:R-:W-:-:S05]  /*0d50*/  @P0 VIADD R15, R15, 0x1 ;  /* 0x000000010f0f0836 */ /* 0x000fca0000000000 */
[----:B------:R-:W-:Y:S02]  /*0d60*/  @!P1 IADD3 R15, PT, PT, -R15, RZ, RZ ;  /* 0x000000ff0f0f9210 */ /* 0x000fe40007ffe1ff */
[----:B------:R-:W-:Y:S01]  /*0d70*/  @!P2 LOP3.LUT R15, RZ, R14, RZ, 0x33, !PT ;  /* 0x0000000eff0fa212 */ /* 0x000fe200078e33ff */
[----:B0-----:R-:W-:-:S04]  /*0d80*/  HFMA2 R6, -RZ, RZ, 0, 0 ;  /* 0x00000000ff067431 */ /* 0x001fc800000001ff */
[----:B------:R-:W-:Y:S02]  /*0d90*/  IMAD.MOV R20, RZ, RZ, -R15 ;  /* 0x000000ffff147224 */ /* 0x000fe400078e0a0f */
[----:B-1----:R-:W-:Y:S02]  /*0da0*/  IMAD.MOV R22, RZ, RZ, -R7 ;  /* 0x000000ffff167224 */ /* 0x002fe400078e0a07 */
[----:B------:R-:W-:Y:S01]  /*0db0*/  IMAD R21, R14, R20, R21 ;  /* 0x000000140e157224 */ /* 0x000fe200078e0215 */
[----:B------:R-:W-:Y:S01]  /*0dc0*/  IABS R20, R12 ;  /* 0x0000000c00147213 */ /* 0x000fe20000000000 */
[----:B------:R-:W-:Y:S01]  /*0dd0*/  IMAD R25, R22, R23, RZ ;  /* 0x0000001716197224 */ /* 0x000fe200078e02ff */
[----:B---3--:R-:W-:Y:S02]  /*0de0*/  IABS R22, R13 ;  /* 0x0000000d00167213 */ /* 0x008fe40000000000 */
[----:B------:R-:W-:Y:S01]  /*0df0*/  IABS R14, R21 ;  /* 0x00000015000e7213 */ /* 0x000fe20000000000 */
[----:B------:R-:W-:-:S02]  /*0e00*/  IMAD.HI.U32 R6, R7, R25, R6 ;  /* 0x0000001907067227 */ /* 0x000fc400078e0006 */
[----:B------:R-:W2:Y:S02]  /*0e10*/  LDG.E R25, desc[UR14][R4.64+-0x8] ;  /* 0xfffff80e04197981 */ /* 0x000ea4000c1e1900 */
[----:B------:R-:W-:Y:S01]  /*0e20*/  IMAD.MOV R24, RZ, RZ, -R20 ;  /* 0x000000ffff187224 */ /* 0x000fe200078e0a14 */
[----:B------:R-:W-:Y:S01]  /*0e30*/  MOV R20, R22 ;  /* 0x0000001600147202 */ /* 0x000fe20000000f00 */
[----:B------:R-:W-:-:S03]  /*0e40*/  IMAD.MOV.U32 R7, RZ, RZ, R14 ;  /* 0x000000ffff077224 */ /* 0x000fc600078e000e */
[----:B------:R-:W0:Y:S01]  /*0e50*/  I2F.RP R22, R20 ;  /* 0x0000001400167306 */ /* 0x000e220000209400 */
[----:B------:R-:W-:-:S04]  /*0e60*/  IMAD.HI.U32 R14, R6, R7, RZ ;  /* 0x00000007060e7227 */ /* 0x000fc800078e00ff */
[----:B------:R-:W-:-:S05]  /*0e70*/  IMAD R6, R14, R24, R7 ;  /* 0x000000180e067224 */ /* 0x000fca00078e0207 */
[----:B------:R-:W-:Y:S01]  /*0e80*/  ISETP.GT.U32.AND P2, PT, R23, R6, PT ;  /* 0x000000061700720c */ /* 0x000fe20003f44070 */
[----:B0-----:R-:W0:-:S12]  /*0e90*/  MUFU.RCP R22, R22 ;  /* 0x0000001600167308 */ /* 0x001e180000001000 */
[----:B------:R-:W-:-:S05]  /*0ea0*/  @!P2 IMAD.IADD R6, R6, 0x1, -R23 ;  /* 0x000000010606a824 */ /* 0x000fca00078e0a17 */
[----:B------:R-:W-:Y:S02]  /*0eb0*/  ISETP.GE.U32.AND P0, PT, R6, R23, PT ;  /* 0x000000170600720c */ /* 0x000fe40003f06070 */
[----:B------:R-:W-:Y:S01]  /*0ec0*/  LOP3.LUT R6, R21, R12, RZ, 0x3c, !PT ;  /* 0x0000000c15067212 */ /* 0x000fe200078e3cff */
[----:B------:R-:W3:Y:S01]  /*0ed0*/  LDG.E R23, desc[UR14][R4.64+-0x4] ;  /* 0xfffffc0e04177981 */ /* 0x000ee2000c1e1900 */
[----:B------:R-:W-:Y:S02]  /*0ee0*/  @!P2 IADD3 R14, PT, PT, R14, 0x1, RZ ;  /* 0x000000010e0ea810 */ /* 0x000fe40007ffe0ff */
[----:B------:R-:W-:Y:S01]  /*0ef0*/  ISETP.GE.AND P1, PT, R6, RZ, PT ;  /* 0x000000ff0600720c */ /* 0x000fe20003f26270 */
[----:B0-----:R-:W-:Y:S01]  /*0f00*/  VIADD R6, R22, 0xffffffe ;  /* 0x0ffffffe16067836 */ /* 0x001fe20000000000 */
[----:B------:R-:W-:Y:S01]  /*0f10*/  ISETP.NE.AND P2, PT, R12, RZ, PT ;  /* 0x000000ff0c00720c */ /* 0x000fe20003f45270 */
[----:B------:R-:W3:Y:S02]  /*0f20*/  LDG.E R22, desc[UR14][R4.64] ;  /* 0x0000000e04167981 */ /* 0x000ee4000c1e1900 */
[----:B------:R-:W0:Y:S02]  /*0f30*/  F2I.FTZ.U32.TRUNC.NTZ R7, R6 ;  /* 0x0000000600077305 */ /* 0x000e24000021f000 */
[----:B------:R-:W-:-:S06]  /*0f40*/  @P0 VIADD R14, R14, 0x1 ;  /* 0x000000010e0e0836 */ /* 0x000fcc0000000000 */
[----:B------:R-:W-:Y:S02]  /*0f50*/  @!P1 IMAD.MOV R14, RZ, RZ, -R14 ;  /* 0x000000ffff0e9224 */ /* 0x000fe400078e0a0e */
[----:B------:R-:W-:Y:S01]  /*0f60*/  @!P2 LOP3.LUT R14, RZ, R12, RZ, 0x33, !PT ;  /* 0x0000000cff0ea212 */ /* 0x000fe200078e33ff */
[----:B----4-:R-:W-:Y:S02]  /*0f70*/  IMAD R17, R8, R17, R11 ;  /* 0x0000001108117224 */ /* 0x010fe400078e020b */
[----:B------:R-:W4:Y:S01]  /*0f80*/  LDG.E R8, desc[UR14][R4.64+0x4] ;  /* 0x0000040e04087981 */ /* 0x000f22000c1e1900 */
[----:B0-----:R-:W-:Y:S01]  /*0f90*/  IADD3 R29, PT, PT, RZ, -R7, RZ ;  /* 0x80000007ff1d7210 */ /* 0x001fe20007ffe0ff */
[----:B------:R-:W-:Y:S02]  /*0fa0*/  IMAD.MOV R11, RZ, RZ, -R14 ;  /* 0x000000ffff0b7224 */ /* 0x000fe400078e0a0e */
[----:B------:R-:W-:Y:S02]  /*0fb0*/  IMAD.MOV.U32 R6, RZ, RZ, RZ ;  /* 0x000000ffff067224 */ /* 0x000fe400078e00ff */
[----:B------:R-:W-:-:S02]  /*0fc0*/  IMAD R12, R12, R11, R21 ;  /* 0x0000000b0c0c7224 */ /* 0x000fc400078e0215 */
[----:B------:R-:W-:Y:S01]  /*0fd0*/  IMAD R21, R29, R20, RZ ;  /* 0x000000141d157224 */ /* 0x000fe200078e02ff */
[----:B------:R-:W4:Y:S03]  /*0fe0*/  LDG.E R11, desc[UR14][R4.64+0x8] ;  /* 0x0000080e040b7981 */ /* 0x000f26000c1e1900 */
[----:B------:R-:W-:Y:S02]  /*0ff0*/  IMAD.HI.U32 R6, R7, R21, R6 ;  /* 0x0000001507067227 */ /* 0x000fe400078e0006 */
[----:B------:R0:W4:Y:S01]  /*1000*/  LDG.E R7, desc[UR14][R4.64+0xc] ;  /* 0x00000c0e04077981 */ /* 0x000122000c1e1900 */
[----:B------:R-:W-:Y:S02]  /*1010*/  IABS R24, R13 ;  /* 0x0000000d00187213 */ /* 0x000fe40000000000 */
[----:B------:R-:W-:Y:S02]  /*1020*/  IABS R21, R12 ;  /* 0x0000000c00157213 */ /* 0x000fe40000000000 */
[----:B------:R-:W-:-:S03]  /*1030*/  IADD3 R24, PT, PT, RZ, -R24, RZ ;  /* 0x80000018ff187210 */ /* 0x000fc60007ffe0ff */
[----:B------:R-:W-:-:S04]  /*1040*/  IMAD.HI.U32 R6, R6, R21, RZ ;  /* 0x0000001506067227 */ /* 0x000fc800078e00ff */
[----:B------:R-:W-:-:S05]  /*1050*/  IMAD R21, R6, R24, R21 ;  /* 0x0000001806157224 */ /* 0x000fca00078e0215 */
[----:B------:R-:W-:-:S13]  /*1060*/  ISETP.GT.U32.AND P2, PT, R20, R21, PT ;  /* 0x000000151400720c */ /* 0x000fda0003f44070 */
[----:B------:R-:W-:-:S05]  /*1070*/  @!P2 IMAD.IADD R21, R21, 0x1, -R20 ;  /* 0x000000011515a824 */ /* 0x000fca00078e0a14 */
[----:B------:R-:W-:Y:S02]  /*1080*/  ISETP.GE.U32.AND P0, PT, R21, R20, PT ;  /* 0x000000141500720c */ /* 0x000fe40003f06070 */
[----:B------:R-:W-:Y:S01]  /*1090*/  LOP3.LUT R20, R12, R13, RZ, 0x3c, !PT ;  /* 0x0000000d0c147212 */ /* 0x000fe200078e3cff */
[----:B-----5:R-:W-:Y:S02]  /*10a0*/  IMAD R17, R0, R27, R17 ;  /* 0x0000001b00117224 */ /* 0x020fe400078e0211 */
[----:B------:R-:W-:Y:S01]  /*10b0*/  @!P2 VIADD R6, R6, 0x1 ;  /* 0x000000010606a836 */ /* 0x000fe20000000000 */
[----:B------:R-:W-:Y:S02]  /*10c0*/  ISETP.GE.AND P1, PT, R20, RZ, PT ;  /* 0x000000ff1400720c */ /* 0x000fe40003f26270 */
[----:B------:R-:W-:Y:S01]  /*10d0*/  ISETP.NE.AND P2, PT, R13, RZ, PT ;  /* 0x000000ff0d00720c */ /* 0x000fe20003f45270 */
[----:B------:R-:W-:-:S04]  /*10e0*/  UIADD3 UR9, UPT, UPT, UR9, 0x8, URZ ;  /* 0x0000000809097890 */ /* 0x000fc8000fffe0ff */
[----:B------:R-:W-:Y:S01]  /*10f0*/  @P0 IADD3 R6, PT, PT, R6, 0x1, RZ ;  /* 0x0000000106060810 */ /* 0x000fe20007ffe0ff */
[----:B------:R-:W-:-:S04]  /*1100*/  UISETP.NE.AND UP1, UPT, UR9, URZ, UPT ;  /* 0x000000ff0900728c */ /* 0x000fc8000bf25270 */
[----:B------:R-:W-:-:S04]  /*1110*/  IMAD.MOV.U32 R0, RZ, RZ, R6 ;  /* 0x000000ffff007224 */ /* 0x000fc800078e0006 */
[----:B------:R-:W-:Y:S01]  /*1120*/  @!P1 IMAD.MOV R0, RZ, RZ, -R0 ;  /* 0x000000ffff009224 */ /* 0x000fe200078e0a00 */
[----:B------:R-:W-:Y:S02]  /*1130*/  @!P2 LOP3.LUT R0, RZ, R13, RZ, 0x33, !PT ;  /* 0x0000000dff00a212 */ /* 0x000fe400078e33ff */
[----:B------:R-:W-:Y:S02]  /*1140*/  IADD3 R6, P1, PT, R4, 0x20, RZ ;  /* 0x0000002004067810 */ /* 0x000fe40007f3e0ff */
[----:B------:R-:W-:Y:S02]  /*1150*/  IADD3 R2, P0, PT, R2, 0x20, RZ ;  /* 0x0000002002027810 */ /* 0x000fe40007f1e0ff */
[----:B0-----:R-:W-:-:S03]  /*1160*/  IADD3 R4, PT, PT, -R0, RZ, RZ ;  /* 0x000000ff00047210 */ /* 0x001fc60007ffe1ff */
[----:B------:R-:W-:Y:S02]  /*1170*/  IMAD.X R3, RZ, RZ, R3, P0 ;  /* 0x000000ffff037224 */ /* 0x000fe400000e0603 */
[----:B------:R-:W-:Y:S02]  /*1180*/  IMAD R13, R13, R4, R12 ;  /* 0x000000040d0d7224 */ /* 0x000fe400078e020c */
[----:B--2---:R-:W-:-:S04]  /*1190*/  IMAD R17, R16, R25, R17 ;  /* 0x0000001910117224 */ /* 0x004fc800078e0211 */
[----:B---3--:R-:W-:-:S04]  /*11a0*/  IMAD R17, R18, R23, R17 ;  /* 0x0000001712117224 */ /* 0x008fc800078e0211 */
[----:B------:R-:W-:-:S04]  /*11b0*/  IMAD R17, R19, R22, R17 ;  /* 0x0000001613117224 */ /* 0x000fc800078e0211 */
[----:B----4-:R-:W-:Y:S02]  /*11c0*/  IMAD R8, R15, R8, R17 ;  /* 0x000000080f087224 */ /* 0x010fe400078e0211 */
[----:B------:R-:W-:Y:S02]  /*11d0*/  IMAD.X R17, RZ, RZ, R5, P1 ;  /* 0x000000ffff117224 */ /* 0x000fe400008e0605 */
[----:B------:R-:W-:-:S04]  /*11e0*/  IMAD R11, R14, R11, R8 ;  /* 0x0000000b0e0b7224 */ /* 0x000fc800078e0208 */
[----:B------:R-:W-:Y:S01]  /*11f0*/  IMAD R11, R0, R7, R11 ;  /* 0x00000007000b7224 */ /* 0x000fe200078e020b */
[----:B------:R-:W-:Y:S06]  /*1200*/  BRA.U UP1, `(.L_x_2) ;  /* 0xfffffff101047547 */ /* 0x000fec000b83ffff */
.L_x_1:
[----:B------:R-:W-:Y:S05]  /*1210*/  BRA.U !UP0, `(.L_x_0) ;  /* 0x0000000d08ac7547 */ /* 0x000fea000b800000 */
[----:B------:R-:W0:Y:S01]  /*1220*/  LDCU UR4, c[0x0][0x3a8] ;  /* 0x00007500ff0477ac */ /* 0x000e220008000800 */
[----:B------:R-:W-:Y:S02]  /*1230*/  UISETP.GE.U32.AND UP0, UPT, UR12, 0x4, UPT ;  /* 0x000000040c00788c */ /* 0x000fe4000bf06070 */
[----:B0-----:R-:W-:-:S04]  /*1240*/  ULOP3.LUT UR5, UR4, 0x3, URZ, 0xc0, !UPT ;  /* 0x0000000304057892 */ /* 0x001fc8000f8ec0ff */
[----:B------:R-:W-:-:S03]  /*1250*/  UISETP.NE.AND UP1, UPT, UR5, URZ, UPT ;  /* 0x000000ff0500728c */ /* 0x000fc6000bf25270 */
[----:B------:R-:W-:Y:S08]  /*1260*/  BRA.U !UP0, `(.L_x_3) ;  /* 0x0000000508fc7547 */ /* 0x000ff0000b800000 */
[----:B------:R-:W0:Y:S08]  /*1270*/  LDC.64 R2, c[0x0][0x398] ;  /* 0x0000e600ff027b82 */ /* 0x000e300000000a00 */
[----:B------:R-:W1:Y:S01]  /*1280*/  LDC.64 R14, c[0x0][0x390] ;  /* 0x0000e400ff0e7b82 */ /* 0x000e620000000a00 */
[----:B0-----:R-:W-:-:S05]  /*1290*/  IMAD.WIDE.U32 R20, R9, 0x4, R2 ;  /* 0x0000000409147825 */ /* 0x001fca00078e0002 */
[----:B------:R-:W2:Y:S04]  /*12a0*/  LDG.E R16, desc[UR14][R20.64] ;  /* 0x0000000e14107981 */ /* 0x000ea8000c1e1900 */
[----:B------:R-:W3:Y:S04]  /*12b0*/  LDG.E R12, desc[UR14][R20.64+0x4] ;  /* 0x0000040e140c7981 */ /* 0x000ee8000c1e1900 */
[----:B------:R-:W4:Y:S04]  /*12c0*/  LDG.E R4, desc[UR14][R20.64+0x8] ;  /* 0x0000080e14047981 */ /* 0x000f28000c1e1900 */
[----:B------:R0:W5:Y:S01]  /*12d0*/  LDG.E R0, desc[UR14][R20.64+0xc] ;  /* 0x00000c0e14007981 */ /* 0x000162000c1e1900 */
[----:B-1----:R-:W-:-:S05]  /*12e0*/  IMAD.WIDE.U32 R14, R9, 0x4, R14 ;  /* 0x00000004090e7825 */ /* 0x002fca00078e000e */
[----:B------:R-:W5:Y:S04]  /*12f0*/  LDG.E R8, desc[UR14][R14.64] ;  /* 0x0000000e0e087981 */ /* 0x000f68000c1e1900 */
[----:B------:R-:W5:Y:S04]  /*1300*/  LDG.E R6, desc[UR14][R14.64+0x4] ;  /* 0x0000040e0e067981 */ /* 0x000f68000c1e1900 */
[----:B------:R-:W5:Y:S04]  /*1310*/  LDG.E R5, desc[UR14][R14.64+0x8] ;  /* 0x0000080e0e057981 */ /* 0x000f68000c1e1900 */
[----:B------:R1:W5:Y:S01]  /*1320*/  LDG.E R7, desc[UR14][R14.64+0xc] ;  /* 0x00000c0e0e077981 */ /* 0x000362000c1e1900 */
[----:B--2---:R-:W-:-:S04]  /*1330*/  IABS R18, R16 ;  /* 0x0000001000127213 */ /* 0x004fc80000000000 */
[----:B------:R-:W2:Y:S08]  /*1340*/  I2F.RP R17, R18 ;  /* 0x0000001200117306 */ /* 0x000eb00000209400 */
[----:B--2---:R-:W2:Y:S02]  /*1350*/  MUFU.RCP R17, R17 ;  /* 0x0000001100117308 */ /* 0x004ea40000001000 */
[----:B--2---:R-:W-:-:S06]  /*1360*/  IADD3 R2, PT, PT, R17, 0xffffffe, RZ ;  /* 0x0ffffffe11027810 */ /* 0x004fcc0007ffe0ff */
[----:B------:R2:W1:Y:S01]  /*1370*/  F2I.FTZ.U32.TRUNC.NTZ R3, R2 ;  /* 0x0000000200037305 */ /* 0x000462000021f000 */
[----:B------:R-:W-:Y:S02]  /*1380*/  IABS R17, R13 ;  /* 0x0000000d00117213 */ /* 0x000fe40000000000 */
[----:B0-----:R-:W-:Y:S01]  /*1390*/  IABS R20, R16 ;  /* 0x0000001000147213 */ /* 0x001fe20000000000 */
[----:B--2---:R-:W-:Y:S02]  /*13a0*/  IMAD.MOV.U32 R2, RZ, RZ, RZ ;  /* 0x000000ffff027224 */ /* 0x004fe400078e00ff */
[----:B-1----:R-:W-:-:S04]  /*13b0*/  IMAD.MOV R19, RZ, RZ, -R3 ;  /* 0x000000ffff137224 */ /* 0x002fc800078e0a03 */
[----:B------:R-:W-:-:S04]  /*13c0*/  IMAD R19, R19, R18, RZ ;  /* 0x0000001213137224 */ /* 0x000fc800078e02ff */
[----:B------:R-:W-:Y:S01]  /*13d0*/  IMAD.HI.U32 R2, R3, R19, R2 ;  /* 0x0000001303027227 */ /* 0x000fe200078e0002 */
[----:B------:R-:W-:Y:S02]  /*13e0*/  MOV R3, R17 ;  /* 0x0000001100037202 */ /* 0x000fe40000000f00 */
[----:B---3--:R-:W-:Y:S01]  /*13f0*/  IABS R17, R12 ;  /* 0x0000000c00117213 */ /* 0x008fe20000000000 */
[----:B------:R-:W-:Y:S02]  /*1400*/  IMAD.MOV R19, RZ, RZ, -R20 ;  /* 0x000000ffff137224 */ /* 0x000fe400078e0a14 */
[----:B------:R-:W-:Y:S01]  /*1410*/  IMAD.HI.U32 R14, R2, R3, RZ ;  /* 0x00000003020e7227 */ /* 0x000fe200078e00ff */
[----:B------:R-:W0:Y:S03]  /*1420*/  I2F.RP R15, R17 ;  /* 0x00000011000f7306 */ /* 0x000e260000209400 */
        /* <DEDUP_REMOVED lines=11> */
[----:B------:R-:W-:-:S05]  /*14e0*/  @P0 IADD3 R14, PT, PT, R14, 0x1, RZ ;  /* 0x000000010e0e0810 */ /* 0x000fca0007ffe0ff */
[----:B------:R-:W-:Y:S01]  /*14f0*/  @!P1 IMAD.MOV R14, RZ, RZ, -R14 ;  /* 0x000000ffff0e9224 */ /* 0x000fe200078e0a0e */
[----:B------:R-:W-:Y:S01]  /*1500*/  @!P2 LOP3.LUT R14, RZ, R16, RZ, 0x33, !PT ;  /* 0x00000010ff0ea212 */ /* 0x000fe200078e33ff */
[----:B0-----:R-:W-:-:S04]  /*1510*/  HFMA2 R2, -RZ, RZ, 0, 0 ;  /* 0x00000000ff027431 */ /* 0x001fc800000001ff */
[----:B------:R-:W-:Y:S01]  /*1520*/  IMAD.MOV R19, RZ, RZ, -R14 ;  /* 0x000000ffff137224 */ /* 0x000fe200078e0a0e */
[----:B-1----:R-:W-:-:S03]  /*1530*/  IADD3 R18, PT, PT, RZ, -R3, RZ ;  /* 0x80000003ff127210 */ /* 0x002fc60007ffe0ff */
[----:B------:R-:W-:Y:S02]  /*1540*/  IMAD R19, R16, R19, R13 ;  /* 0x0000001310137224 */ /* 0x000fe400078e020d */
[----:B------:R-:W-:-:S03]  /*1550*/  IMAD R13, R18, R17, RZ ;  /* 0x00000011120d7224 */ /* 0x000fc600078e02ff */
[----:B------:R-:W-:Y:S01]  /*1560*/  IABS R15, R19 ;  /* 0x00000013000f7213 */ /* 0x000fe20000000000 */
[----:B------:R-:W-:Y:S01]  /*1570*/  IMAD.HI.U32 R2, R3, R13, R2 ;  /* 0x0000000d03027227 */ /* 0x000fe200078e0002 */
[----:B------:R-:W-:Y:S02]  /*1580*/  IABS R16, R12 ;  /* 0x0000000c00107213 */ /* 0x000fe40000000000 */
[----:B------:R-:W-:Y:S02]  /*1590*/  MOV R3, R15 ;  /* 0x0000000f00037202 */ /* 0x000fe40000000f00 */
[----:B----4-:R-:W-:Y:S01]  /*15a0*/  IABS R13, R4 ;  /* 0x00000004000d7213 */ /* 0x010fe20000000000 */
[----:B------:R-:W-:Y:S02]  /*15b0*/  IMAD.MOV R18, RZ, RZ, -R16 ;  /* 0x000000ffff127224 */ /* 0x000fe400078e0a10 */
[----:B------:R-:W-:Y:S01]  /*15c0*/  IMAD.HI.U32 R15, R2, R3, RZ ;  /* 0x00000003020f7227 */ /* 0x000fe200078e00ff */
[----:B------:R-:W0:Y:S03]  /*15d0*/  I2F.RP R16, R13 ;  /* 0x0000000d00107306 */ /* 0x000e260000209400 */
[----:B------:R-:W-:-:S05]  /*15e0*/  IMAD R2, R15, R18, R3 ;  /* 0x000000120f027224 */ /* 0x000fca00078e0203 */
[----:B------:R-:W-:Y:S01]  /*15f0*/  ISETP.GT.U32.AND P2, PT, R17, R2, PT ;  /* 0x000000021100720c */ /* 0x000fe20003f44070 */
[----:B0-----:R-:W0:-:S12]  /*1600*/  MUFU.RCP R16, R16 ;  /* 0x0000001000107308 */ /* 0x001e180000001000 */
[----:B------:R-:W-:-:S05]  /*1610*/  @!P2 IMAD.IADD R2, R2, 0x1, -R17 ;  /* 0x000000010202a824 */ /* 0x000fca00078e0a11 */
[----:B------:R-:W-:Y:S02]  /*1620*/  ISETP.GE.U32.AND P0, PT, R2, R17, PT ;  /* 0x000000110200720c */ /* 0x000fe40003f06070 */
[----:B------:R-:W-:Y:S01]  /*1630*/  LOP3.LUT R2, R19, R12, RZ, 0x3c, !PT ;  /* 0x0000000c13027212 */ /* 0x000fe200078e3cff */
[----:B------:R-:W-:Y:S01]  /*1640*/  @!P2 VIADD R15, R15, 0x1 ;  /* 0x000000010f0fa836 */ /* 0x000fe20000000000 */
[----:B------:R-:W-:Y:S02]  /*1650*/  ISETP.NE.AND P2, PT, R12, RZ, PT ;  /* 0x000000ff0c00720c */ /* 0x000fe40003f45270 */
[----:B------:R-:W-:Y:S02]  /*1660*/  ISETP.GE.AND P1, PT, R2, RZ, PT ;  /* 0x000000ff0200720c */ /* 0x000fe40003f26270 */
[----:B0-----:R-:W-:-:S04]  /*1670*/  IADD3 R2, PT, PT, R16, 0xffffffe, RZ ;  /* 0x0ffffffe10027810 */ /* 0x001fc80007ffe0ff */
[----:B------:R0:W1:Y:S01]  /*1680*/  F2I.FTZ.U32.TRUNC.NTZ R3, R2 ;  /* 0x0000000200037305 */ /* 0x000062000021f000 */
[----:B------:R-:W-:-:S06]  /*1690*/  @P0 IADD3 R15, PT, PT, R15, 0x1, RZ ;  /* 0x000000010f0f0810 */ /* 0x000fcc0007ffe0ff */
        /* <DEDUP_REMOVED lines=10> */
[----:B-----5:R-:W-:Y:S02]  /*1740*/  IABS R17, R0 ;  /* 0x0000000000117213 */ /* 0x020fe40000000000 */
[----:B------:R-:W-:Y:S01]  /*1750*/  MOV R3, R12 ;  /* 0x0000000c00037202 */ /* 0x000fe20000000f00 */
[----:B------:R-:W-:Y:S02]  /*1760*/  IMAD.MOV R18, RZ, RZ, -R16 ;  /* 0x000000ffff127224 */ /* 0x000fe400078e0a10 */
[----:B------:R-:W-:Y:S02]  /*1770*/  IMAD.MOV.U32 R12, RZ, RZ, R17 ;  /* 0x000000ffff0c7224 */ /* 0x000fe400078e0011 */
[----:B------:R-:W-:-:S02]  /*1780*/  IMAD.HI.U32 R16, R2, R3, RZ ;  /* 0x0000000302107227 */ /* 0x000fc400078e00ff */
[----:B------:R-:W0:Y:S02]  /*1790*/  I2F.RP R17, R12 ;  /* 0x0000000c00117306 */ /* 0x000e240000209400 */
[----:B------:R-:W-:-:S05]  /*17a0*/  IMAD R2, R16, R18, R3 ;  /* 0x0000001210027224 */ /* 0x000fca00078e0203 */
[----:B------:R-:W-:Y:S01]  /*17b0*/  ISETP.GT.U32.AND P2, PT, R13, R2, PT ;  /* 0x000000020d00720c */ /* 0x000fe20003f44070 */
[----:B0-----:R-:W0:-:S12]  /*17c0*/  MUFU.RCP R17, R17 ;  /* 0x0000001100117308 */ /* 0x001e180000001000 */
[----:B------:R-:W-:-:S04]  /*17d0*/  @!P2 IADD3 R2, PT, PT, R2, -R13, RZ ;  /* 0x8000000d0202a210 */ /* 0x000fc80007ffe0ff */
[----:B------:R-:W-:Y:S02]  /*17e0*/  ISETP.GE.U32.AND P0, PT, R2, R13, PT ;  /* 0x0000000d0200720c */ /* 0x000fe40003f06070 */
[----:B------:R-:W-:Y:S02]  /*17f0*/  LOP3.LUT R2, R19, R4, RZ, 0x3c, !PT ;  /* 0x0000000413027212 */ /* 0x000fe400078e3cff */
[----:B------:R-:W-:Y:S02]  /*1800*/  @!P2 IADD3 R16, PT, PT, R16, 0x1, RZ ;  /* 0x000000011010a810 */ /* 0x000fe40007ffe0ff */
[----:B------:R-:W-:Y:S02]  /*1810*/  ISETP.GE.AND P1, PT, R2, RZ, PT ;  /* 0x000000ff0200720c */ /* 0x000fe40003f26270 */
[----:B------:R-:W-:Y:S01]  /*1820*/  ISETP.NE.AND P2, PT, R4, RZ, PT ;  /* 0x000000ff0400720c */ /* 0x000fe20003f45270 */
[----:B0-----:R-:W-:-:S04]  /*1830*/  VIADD R2, R17, 0xffffffe ;  /* 0x0ffffffe11027836 */ /* 0x001fc80000000000 */
[----:B------:R-:W0:Y:S01]  /*1840*/  F2I.FTZ.U32.TRUNC.NTZ R3, R2 ;  /* 0x0000000200037305 */ /* 0x000e22000021f000 */
[----:B------:R-:W-:-:S05]  /*1850*/  @P0 VIADD R16, R16, 0x1 ;  /* 0x0000000110100836 */ /* 0x000fca0000000000 */
[----:B------:R-:W-:Y:S02]  /*1860*/  @!P1 IADD3 R16, PT, PT, -R16, RZ, RZ ;  /* 0x000000ff10109210 */ /* 0x000fe40007ffe1ff */
[----:B------:R-:W-:-:S04]  /*1870*/  @!P2 LOP3.LUT R16, RZ, R4, RZ, 0x33, !PT ;  /* 0x00000004ff10a212 */ /* 0x000fc800078e33ff */
[----:B------:R-:W-:Y:S01]  /*1880*/  IADD3 R13, PT, PT, -R16, RZ, RZ ;  /* 0x000000ff100d7210 */ /* 0x000fe20007ffe1ff */
[----:B0-----:R-:W-:-:S04]  /*1890*/  IMAD.MOV R17, RZ, RZ, -R3 ;  /* 0x000000ffff117224 */ /* 0x001fc800078e0a03 */
[----:B------:R-:W-:Y:S01]  /*18a0*/  IMAD R13, R4, R13, R19 ;  /* 0x0000000d040d7224 */ /* 0x000fe200078e0213 */
[----:B------:R-:W-:Y:S01]  /*18b0*/  IABS R18, R0 ;  /* 0x0000000000127213 */ /* 0x000fe20000000000 */
[----:B------:R-:W-:Y:S02]  /*18c0*/  IMAD R17, R17, R12, RZ ;  /* 0x0000000c11117224 */ /* 0x000fe400078e02ff */
[----:B------:R-:W-:Y:S01]  /*18d0*/  IMAD.MOV.U32 R2, RZ, RZ, RZ ;  /* 0x000000ffff027224 */ /* 0x000fe200078e00ff */
[----:B------:R-:W-:Y:S02]  /*18e0*/  IABS R4, R13 ;  /* 0x0000000d00047213 */ /* 0x000fe40000000000 */
[----:B------:R-:W-:Y:S01]  /*18f0*/  IADD3 R18, PT, PT, RZ, -R18, RZ ;  /* 0x80000012ff127210 */ /* 0x000fe20007ffe0ff */
[----:B------:R-:W-:-:S04]  /*1900*/  IMAD.HI.U32 R2, R3, R17, R2 ;  /* 0x0000001103027227 */ /* 0x000fc800078e0002 */
[----:B------:R-:W-:Y:S01]  /*1910*/  IMAD.MOV.U32 R3, RZ, RZ, R4 ;  /* 0x000000ffff037224 */ /* 0x000fe200078e0004 */
[----:B------:R-:W-:-:S03]  /*1920*/  MOV R4, R18 ;  /* 0x0000001200047202 */ /* 0x000fc60000000f00 */
[----:B------:R-:W-:-:S04]  /*1930*/  IMAD.HI.U32 R2, R2, R3, RZ ;  /* 0x0000000302027227 */ /* 0x000fc800078e00ff */
[----:B------:R-:W-:-:S05]  /*1940*/  IMAD R3, R2, R4, R3 ;  /* 0x0000000402037224 */ /* 0x000fca00078e0203 */
[----:B------:R-:W-:-:S13]  /*1950*/  ISETP.GT.U32.AND P2, PT, R12, R3, PT ;  /* 0x000000030c00720c */ /* 0x000fda0003f44070 */
[----:B------:R-:W-:-:S05]  /*1960*/  @!P2 IMAD.IADD R3, R3, 0x1, -R12 ;  /* 0x000000010303a824 */ /* 0x000fca00078e0a0c */
[----:B------:R-:W-:Y:S02]  /*1970*/  ISETP.GE.U32.AND P0, PT, R3, R12, PT ;  /* 0x0000000c0300720c */ /* 0x000fe40003f06070 */
[----:B------:R-:W-:Y:S02]  /*1980*/  LOP3.LUT R3, R13, R0, RZ, 0x3c, !PT ;  /* 0x000000000d037212 */ /* 0x000fe400078e3cff */
[----:B------:R-:W-:Y:S02]  /*1990*/  @!P2 IADD3 R2, PT, PT, R2, 0x1, RZ ;  /* 0x000000010202a810 */ /* 0x000fe40007ffe0ff */
[----:B------:R-:W-:Y:S02]  /*19a0*/  ISETP.GE.AND P1, PT, R3, RZ, PT ;  /* 0x000000ff0300720c */ /* 0x000fe40003f26270 */
[----:B------:R-:W-:Y:S01]  /*19b0*/  ISETP.NE.AND P2, PT, R0, RZ, PT ;  /* 0x000000ff0000720c */ /* 0x000fe20003f45270 */
[----:B------:R-:W-:-:S04]  /*19c0*/  IMAD R8, R14, R8, R11 ;  /* 0x000000080e087224 */ /* 0x000fc800078e020b */
[----:B------:R-:W-:Y:S02]  /*19d0*/  @P0 VIADD R2, R2, 0x1 ;  /* 0x0000000102020836 */ /* 0x000fe40000000000 */
[----:B------:R-:W-:-:S04]  /*19e0*/  IMAD R6, R15, R6, R8 ;  /* 0x000000060f067224 */ /* 0x000fc800078e0208 */
[----:B------:R-:W-:Y:S02]  /*19f0*/  @!P1 IADD3 R2, PT, PT, -R2, RZ, RZ ;  /* 0x000000ff02029210 */ /* 0x000fe40007ffe1ff */
[----:B------:R-:W-:Y:S01]  /*1a00*/  @!P2 LOP3.LUT R2, RZ, R0, RZ, 0x33, !PT ;  /* 0x00000000ff02a212 */ /* 0x000fe200078e33ff */
[----:B------:R-:W-:-:S04]  /*1a10*/  IMAD R5, R16, R5, R6 ;  /* 0x0000000510057224 */ /* 0x000fc800078e0206 */
[----:B------:R-:W-:Y:S01]  /*1a20*/  IMAD.MOV R3, RZ, RZ, -R2 ;  /* 0x000000ffff037224 */ /* 0x000fe200078e0a02 */
[----:B------:R-:W-:Y:S01]  /*1a30*/  IADD3 R9, PT, PT, R9, 0x4, RZ ;  /* 0x0000000409097810 */ /* 0x000fe20007ffe0ff */
[----:B------:R-:W-:Y:S02]  /*1a40*/  IMAD R11, R2, R7, R5 ;  /* 0x00000007020b7224 */ /* 0x000fe400078e0205 */
[----:B------:R-:W-:-:S07]  /*1a50*/  IMAD R13, R0, R3, R13 ;  /* 0x00000003000d7224 */ /* 0x000fce00078e020d */
.L_x_3:
[----:B------:R-:W-:Y:S05]  /*1a60*/  BRA.U !UP1, `(.L_x_0) ;  /* 0x0000000509987547 */ /* 0x000fea000b800000 */
[----:B------:R-:W-:Y:S02]  /*1a70*/  UISETP.NE.AND UP0, UPT, UR5, 0x1, UPT ;  /* 0x000000010500788c */ /* 0x000fe4000bf05270 */
[----:B------:R-:W-:-:S04]  /*1a80*/  ULOP3.LUT UR4, UR4, 0x1, URZ, 0xc0, !UPT ;  /* 0x0000000104047892 */ /* 0x000fc8000f8ec0ff */
[----:B------:R-:W-:-:S03]  /*1a90*/  UISETP.NE.U32.AND UP1, UPT, UR4, 0x1, UPT ;  /* 0x000000010400788c */ /* 0x000fc6000bf25070 */
[----:B------:R-:W-:Y:S08]  /*1aa0*/  BRA.U !UP0, `(.L_x_4) ;  /* 0x0000000508087547 */ /* 0x000ff0000b800000 */
[----:B------:R-:W0:Y:S08]  /*1ab0*/  LDC.64 R2, c[0x0][0x398] ;  /* 0x0000e600ff027b82 */ /* 0x000e300000000a00 */
[----:B------:R-:W1:Y:S01]  /*1ac0*/  LDC.64 R14, c[0x0][0x390] ;  /* 0x0000e400ff0e7b82 */ /* 0x000e620000000a00 */
[----:B0-----:R-:W-:-:S05]  /*1ad0*/  IMAD.WIDE.U32 R16, R9, 0x4, R2 ;  /* 0x0000000409107825 */ /* 0x001fca00078e0002 */
[----:B------:R-:W2:Y:S04]  /*1ae0*/  LDG.E R0, desc[UR14][R16.64] ;  /* 0x0000000e10007981 */ /* 0x000ea8000c1e1900 */
[----:B------:R-:W3:Y:S01]  /*1af0*/  LDG.E R2, desc[UR14][R16.64+0x4] ;  /* 0x0000040e10027981 */ /* 0x000ee2000c1e1900 */
[----:B-1----:R-:W-:-:S05]  /*1b00*/  IMAD.WIDE.U32 R14, R9, 0x4, R14 ;  /* 0x00000004090e7825 */ /* 0x002fca00078e000e */
[----:B------:R-:W4:Y:S04]  /*1b10*/  LDG.E R4, desc[UR14][R14.64] ;  /* 0x0000000e0e047981 */ /* 0x000f28000c1e1900 */
[----:B------:R0:W5:Y:S01]  /*1b20*/  LDG.E R3, desc[UR14][R14.64+0x4] ;  /* 0x0000040e0e037981 */ /* 0x000162000c1e1900 */
[----:B------:R-:W-:Y:S02]  /*1b30*/  IADD3 R9, PT, PT, R9, 0x2, RZ ;  /* 0x0000000209097810 */ /* 0x000fe40007ffe0ff */
[----:B0-----:R-:W-:Y:S02]  /*1b40*/  IABS R14, R13 ;  /* 0x0000000d000e7213 */ /* 0x001fe40000000000 */
[-C--:B--2---:R-:W-:Y:S02]  /*1b50*/  IABS R8, R0.reuse ;  /* 0x0000000000087213 */ /* 0x084fe40000000000 */
[----:B------:R-:W-:-:S02]  /*1b60*/  IABS R12, R0 ;  /* 0x00000000000c7213 */ /* 0x000fc40000000000 */
[----:B------:R-:W0:Y:S02]  /*1b70*/  I2F.RP R5, R8 ;  /* 0x0000000800057306 */ /* 0x000e240000209400 */
[----:B------:R-:W-:-:S06]  /*1b80*/  IADD3 R15, PT, PT, RZ, -R12, RZ ;  /* 0x8000000cff0f7210 */ /* 0x000fcc0007ffe0ff */
[----:B0-----:R-:W0:Y:S02]  /*1b90*/  MUFU.RCP R5, R5 ;  /* 0x0000000500057308 */ /* 0x001e240000001000 */
[----:B0-----:R-:W-:Y:S01]  /*1ba0*/  VIADD R6, R5, 0xffffffe ;  /* 0x0ffffffe05067836 */ /* 0x001fe20000000000 */
[----:B---3--:R-:W-:-:S05]  /*1bb0*/  IABS R5, R2 ;  /* 0x0000000200057213 */ /* 0x008fca0000000000 */
[----:B------:R0:W1:Y:S08]  /*1bc0*/  F2I.FTZ.U32.TRUNC.NTZ R7, R6 ;  /* 0x0000000600077305 */ /* 0x000070000021f000 */
[----:B------:R-:W2:Y:S01]  /*1bd0*/  I2F.RP R12, R5 ;  /* 0x00000005000c7306 */ /* 0x000ea20000209400 */
[----:B0-----:R-:W-:Y:S01]  /*1be0*/  IMAD.MOV.U32 R6, RZ, RZ, RZ ;  /* 0x000000ffff067224 */ /* 0x001fe200078e00ff */
[----:B-1----:R-:W-:-:S05]  /*1bf0*/  IADD3 R17, PT, PT, RZ, -R7, RZ ;  /* 0x80000007ff117210 */ /* 0x002fca0007ffe0ff */
[----:B------:R-:W-:Y:S01]  /*1c00*/  IMAD R17, R17, R8, RZ ;  /* 0x0000000811117224 */ /* 0x000fe200078e02ff */
[----:B--2---:R-:W0:Y:S03]  /*1c10*/  MUFU.RCP R12, R12 ;  /* 0x0000000c000c7308 */ /* 0x004e260000001000 */
[----:B------:R-:W-:-:S06]  /*1c20*/  IMAD.HI.U32 R7, R7, R17, R6 ;  /* 0x0000001107077227 */ /* 0x000fcc00078e0006 */
[----:B------:R-:W-:-:S04]  /*1c30*/  IMAD.HI.U32 R6, R7, R14, RZ ;  /* 0x0000000e07067227 */ /* 0x000fc800078e00ff */
[----:B------:R-:W-:-:S05]  /*1c40*/  IMAD R7, R6, R15, R14 ;  /* 0x0000000f06077224 */ /* 0x000fca00078e020e */
[----:B------:R-:W-:-:S13]  /*1c50*/  ISETP.GT.U32.AND P2, PT, R8, R7, PT ;  /* 0x000000070800720c */ /* 0x000fda0003f44070 */
[----:B------:R-:W-:Y:S02]  /*1c60*/  @!P2 IMAD.IADD R7, R7, 0x1, -R8 ;  /* 0x000000010707a824 */ /* 0x000fe400078e0a08 */
[----:B------:R-:W-:Y:S01]  /*1c70*/  @!P2 VIADD R6, R6, 0x1 ;  /* 0x000000010606a836 */ /* 0x000fe20000000000 */
[----:B------:R-:W-:Y:S02]  /*1c80*/  ISETP.NE.AND P2, PT, R0, RZ, PT ;  /* 0x000000ff0000720c */ /* 0x000fe40003f45270 */
[----:B------:R-:W-:Y:S02]  /*1c90*/  ISETP.GE.U32.AND P0, PT, R7, R8, PT ;  /* 0x000000080700720c */ /* 0x000fe40003f06070 */
[----:B------:R-:W-:-:S04]  /*1ca0*/  LOP3.LUT R7, R13, R0, RZ, 0x3c, !PT ;  /* 0x000000000d077212 */ /* 0x000fc800078e3cff */
[----:B------:R-:W-:Y:S02]  /*1cb0*/  ISETP.GE.AND P1, PT, R7, RZ, PT ;  /* 0x000000ff0700720c */ /* 0x000fe40003f26270 */
[----:B0-----:R-:W-:-:S05]  /*1cc0*/  IADD3 R7, PT, PT, R12, 0xffffffe, RZ ;  /* 0x0ffffffe0c077810 */ /* 0x001fca0007ffe0ff */
[----:B------:R-:W-:Y:S01]  /*1cd0*/  @P0 IADD3 R6, PT, PT, R6, 0x1, RZ ;  /* 0x0000000106060810 */ /* 0x000fe20007ffe0ff */
[----:B------:R-:W0:Y:S04]  /*1ce0*/  F2I.FTZ.U32.TRUNC.NTZ R7, R7 ;  /* 0x0000000700077305 */ /* 0x000e28000021f000 */
[----:B------:R-:W-:-:S05]  /*1cf0*/  IMAD.MOV.U32 R8, RZ, RZ, R6 ;  /* 0x000000ffff087224 */ /* 0x000fca00078e0006 */
[----:B------:R-:W-:Y:S02]  /*1d00*/  @!P1 IADD3 R8, PT, PT, -R8, RZ, RZ ;  /* 0x000000ff08089210 */ /* 0x000fe40007ffe1ff */
[----:B------:R-:W-:-:S04]  /*1d10*/  @!P2 LOP3.LUT R8, RZ, R0, RZ, 0x33, !PT ;  /* 0x00000000ff08a212 */ /* 0x000fc800078e33ff */
[C---:B------:R-:W-:Y:S01]  /*1d20*/  IADD3 R6, PT, PT, -R8.reuse, RZ, RZ ;  /* 0x000000ff08067210 */ /* 0x040fe20007ffe1ff */
[----:B0-----:R-:W-:Y:S02]  /*1d30*/  IMAD.MOV R12, RZ, RZ, -R7 ;  /* 0x000000ffff0c7224 */ /* 0x001fe400078e0a07 */
[----:B----4-:R-:W-:Y:S02]  /*1d40*/  IMAD R4, R8, R4, R11 ;  /* 0x0000000408047224 */ /* 0x010fe400078e020b */
[----:B------:R-:W-:Y:S02]  /*1d50*/  IMAD R15, R0, R6, R13 ;  /* 0x00000006000f7224 */ /* 0x000fe400078e020d */
[----:B------:R-:W-:Y:S01]  /*1d60*/  IMAD R13, R12, R5, RZ ;  /* 0x000000050c0d7224 */ /* 0x000fe200078e02ff */
[----:B------:R-:W-:Y:S01]  /*1d70*/  IABS R12, R2 ;  /* 0x00000002000c7213 */ /* 0x000fe20000000000 */
[----:B------:R-:W-:Y:S01]  /*1d80*/  IMAD.MOV.U32 R6, RZ, RZ, RZ ;  /* 0x000000ffff067224 */ /* 0x000fe200078e00ff */
[----:B------:R-:W-:-:S02]  /*1d90*/  IABS R0, R15 ;  /* 0x0000000f00007213 */ /* 0x000fc40000000000 */
[----:B------:R-:W-:Y:S01]  /*1da0*/  IADD3 R12, PT, PT, RZ, -R12, RZ ;  /* 0x8000000cff0c7210 */ /* 0x000fe20007ffe0ff */
[----:B------:R-:W-:-:S04]  /*1db0*/  IMAD.HI.U32 R6, R7, R13, R6 ;  /* 0x0000000d07067227 */ /* 0x000fc800078e0006 */
[----:B------:R-:W-:Y:S01]  /*1dc0*/  IMAD.MOV.U32 R7, RZ, RZ, R0 ;  /* 0x000000ffff077224 */ /* 0x000fe200078e0000 */
[----:B------:R-:W-:-:S03]  /*1dd0*/  MOV R0, R12 ;  /* 0x0000000c00007202 */ /* 0x000fc60000000f00 */
[----:B------:R-:W-:-:S04]  /*1de0*/  IMAD.HI.U32 R6, R6, R7, RZ ;  /* 0x0000000706067227 */ /* 0x000fc800078e00ff */
[----:B------:R-:W-:-:S05]  /*1df0*/  IMAD R0, R6, R0, R7 ;  /* 0x0000000006007224 */ /* 0x000fca00078e0207 */
[----:B------:R-:W-:-:S13]  /*1e00*/  ISETP.GT.U32.AND P2, PT, R5, R0, PT ;  /* 0x000000000500720c */ /* 0x000fda0003f44070 */
[----:B------:R-:W-:Y:S01]  /*1e10*/  @!P2 IMAD.IADD R0, R0, 0x1, -R5 ;  /* 0x000000010000a824 */ /* 0x000fe200078e0a05 */
[----:B------:R-:W-:Y:S02]  /*1e20*/  @!P2 IADD3 R6, PT, PT, R6, 0x1, RZ ;  /* 0x000000010606a810 */ /* 0x000fe40007ffe0ff */
[----:B------:R-:W-:Y:S02]  /*1e30*/  ISETP.NE.AND P2, PT, R2, RZ, PT ;  /* 0x000000ff0200720c */ /* 0x000fe40003f45270 */
[----:B------:R-:W-:Y:S02]  /*1e40*/  ISETP.GE.U32.AND P0, PT, R0, R5, PT ;  /* 0x000000050000720c */ /* 0x000fe40003f06070 */
[----:B------:R-:W-:-:S04]  /*1e50*/  LOP3.LUT R0, R15, R2, RZ, 0x3c, !PT ;  /* 0x000000020f007212 */ /* 0x000fc800078e3cff */
[----:B------:R-:W-:-:S07]  /*1e60*/  ISETP.GE.AND P1, PT, R0, RZ, PT ;  /* 0x000000ff0000720c */ /* 0x000fce0003f26270 */
[----:B------:R-:W-:-:S06]  /*1e70*/  @P0 VIADD R6, R6, 0x1 ;  /* 0x0000000106060836 */ /* 0x000fcc0000000000 */
[----:B------:R-:W-:Y:S02]  /*1e80*/  @!P1 IADD3 R6, PT, PT, -R6, RZ, RZ ;  /* 0x000000ff06069210 */ /* 0x000fe40007ffe1ff */
[----:B------:R-:W-:-:S05]  /*1e90*/  @!P2 LOP3.LUT R6, RZ, R2, RZ, 0x33, !PT ;  /* 0x00000002ff06a212 */ /* 0x000fca00078e33ff */
[----:B------:R-:W-:Y:S02]  /*1ea0*/  IMAD.MOV R13, RZ, RZ, -R6 ;  /* 0x000000ffff0d7224 */ /* 0x000fe400078e0a06 */
[----:B-----5:R-:W-:Y:S02]  /*1eb0*/  IMAD R11, R6, R3, R4 ;  /* 0x00000003060b7224 */ /* 0x020fe400078e0204 */
[----:B------:R-:W-:-:S07]  /*1ec0*/  IMAD R13, R2, R13, R15 ;  /* 0x0000000d020d7224 */ /* 0x000fce00078e020f */
.L_x_4:
[----:B------:R-:W-:Y:S05]  /*1ed0*/  BRA.U UP1, `(.L_x_0) ;  /* 0x00000001017c7547 */ /* 0x000fea000b800000 */
[----:B------:R-:W0:Y:S08]  /*1ee0*/  LDC.64 R2, c[0x0][0x398] ;  /* 0x0000e600ff027b82 */ /* 0x000e300000000a00 */
[----:B------:R-:W1:Y:S01]  /*1ef0*/  LDC.64 R4, c[0x0][0x390] ;  /* 0x0000e400ff047b82 */ /* 0x000e620000000a00 */
[----:B0-----:R-:W-:-:S05]  /*1f00*/  IMAD.WIDE.U32 R2, R9, 0x4, R2 ;  /* 0x0000000409027825 */ /* 0x001fca00078e0002 */
[----:B------:R-:W2:Y:S01]  /*1f10*/  LDG.E R0, desc[UR14][R2.64] ;  /* 0x0000000e02007981 */ /* 0x000ea2000c1e1900 */
[----:B-1----:R-:W-:-:S06]  /*1f20*/  IMAD.WIDE.U32 R4, R9, 0x4, R4 ;  /* 0x0000000409047825 */ /* 0x002fcc00078e0004 */
[----:B------:R0:W3:Y:S01]  /*1f30*/  LDG.E R4, desc[UR14][R4.64] ;  /* 0x0000000e04047981 */ /* 0x0000e2000c1e1900 */
[-C--:B--2---:R-:W-:Y:S02]  /*1f40*/  IABS R9, R0.reuse ;  /* 0x0000000000097213 */ /* 0x084fe40000000000 */
[----:B0-----:R-:W-:Y:S02]  /*1f50*/  IABS R5, R0 ;  /* 0x0000000000057213 */ /* 0x001fe40000000000 */
[----:B------:R-:W0:Y:S08]  /*1f60*/  I2F.RP R8, R9 ;  /* 0x0000000900087306 */ /* 0x000e300000209400 */
[----:B0-----:R-:W0:Y:S02]  /*1f70*/  MUFU.RCP R8, R8 ;  /* 0x0000000800087308 */ /* 0x001e240000001000 */
[----:B0-----:R-:W-:-:S06]  /*1f80*/  VIADD R6, R8, 0xffffffe ;  /* 0x0ffffffe08067836 */ /* 0x001fcc0000000000 */
[----:B------:R0:W1:Y:S02]  /*1f90*/  F2I.FTZ.U32.TRUNC.NTZ R7, R6 ;  /* 0x0000000600077305 */ /* 0x000064000021f000 */
[----:B0-----:R-:W-:Y:S01]  /*1fa0*/  IMAD.MOV.U32 R6, RZ, RZ, RZ ;  /* 0x000000ffff067224 */ /* 0x001fe200078e00ff */
[----:B-1----:R-:W-:-:S05]  /*1fb0*/  IADD3 R2, PT, PT, RZ, -R7, RZ ;  /* 0x80000007ff027210 */ /* 0x002fca0007ffe0ff */
[----:B------:R-:W-:Y:S01]  /*1fc0*/  IMAD R3, R2, R9, RZ ;  /* 0x0000000902037224 */ /* 0x000fe200078e02ff */
[----:B------:R-:W-:-:S03]  /*1fd0*/  IABS R2, R13 ;  /* 0x0000000d00027213 */ /* 0x000fc60000000000 */
[----:B------:R-:W-:Y:S01]  /*1fe0*/  IMAD.HI.U32 R7, R7, R3, R6 ;  /* 0x0000000307077227 */ /* 0x000fe200078e0006 */
[----:B------:R-:W-:-:S05]  /*1ff0*/  IADD3 R3, PT, PT, RZ, -R5, RZ ;  /* 0x80000005ff037210 */ /* 0x000fca0007ffe0ff */
        /* <DEDUP_REMOVED lines=12> */
[----:B---3--:R-:W-:-:S07]  /*20c0*/  IMAD R11, R7, R4, R11 ;  /* 0x00000004070b7224 */ /* 0x008fce00078e020b */
.L_x_0:
[----:B------:R-:W0:Y:S08]  /*20d0*/  S2UR UR4, SR_CTAID.Y ;  /* 0x00000000000479c3 */ /* 0x000e300000002600 */
[----:B------:R-:W0:Y:S08]  /*20e0*/  LDC.64 R6, c[0x0][0x3a0] ;  /* 0x0000e800ff067b82 */ /* 0x000e300000000a00 */
[----:B------:R-:W1:Y:S08]  /*20f0*/  LDC.64 R4, c[0x0][0x380] ;  /* 0x0000e000ff047b82 */ /* 0x000e700000000a00 */
[----:B------:R-:W2:Y:S01]  /*2100*/  LDC.64 R2, c[0x0][0x388] ;  /* 0x0000e200ff027b82 */ /* 0x000ea20000000a00 */
[----:B0-----:R-:W-:-:S04]  /*2110*/  IMAD R11, R6, UR4, R11 ;  /* 0x00000004060b7c24 */ /* 0x001fc8000f8e020b */
[----:B-1----:R-:W-:-:S06]  /*2120*/  IMAD.WIDE.U32 R4, R11, 0x2, R4 ;  /* 0x000000020b047825 */ /* 0x002fcc00078e0004 */
[----:B------:R-:W3:Y:S01]  /*2130*/  LDG.E.U16 R5, desc[UR14][R4.64] ;  /* 0x0000000e04057981 */ /* 0x000ee2000c1e1500 */
[----:B------:R-:W-:-:S04]  /*2140*/  IMAD R7, R7, UR4, R10 ;  /* 0x0000000407077c24 */ /* 0x000fc8000f8e020a */
[----:B--2---:R-:W-:-:S05]  /*2150*/  IMAD.WIDE.U32 R2, R7, 0x2, R2 ;  /* 0x0000000207027825 */ /* 0x004fca00078e0002 */
[----:B---3--:R-:W-:Y:S01]  /*2160*/  STG.E.U16 desc[UR14][R2.64], R5 ;  /* 0x0000000502007986 */ /* 0x008fe2000c10150e */
[----:B------:R-:W-:Y:S05]  /*2170*/  EXIT ;  /* 0x000000000000794d */ /* 0x000fea0003800000 */
.L_x_5:
[----:B------:R-:W-:-:S00]  /*2180*/  BRA `(.L_x_5) ;  /* 0xfffffffc00fc7947 */ /* 0x000fc0000383ffff */
[----:B------:R-:W-:-:S00]  /*2190*/  NOP ;  /* 0x0000000000007918 */ /* 0x000fc00000000000 */
        /* <DEDUP_REMOVED lines=14> */
.L_x_12:


//--------------------- .text._ZN11chainer_trt6plugin19broadcast_to_kernelIfEEvPKT_PS2_PiS6_iii --------------------------
	.section	.text._ZN11chainer_trt6plugin19broadcast_to_kernelIfEEvPKT_PS2_PiS6_iii,"ax",@progbits
	.align	128
        .global         _ZN11chainer_trt6plugin19broadcast_to_kernelIfEEvPKT_PS2_PiS6_iii
        .type           _ZN11chainer_trt6plugin19broadcast_to_kernelIfEEvPKT_PS2_PiS6_iii,@function
        .size           _ZN11chainer_trt6plugin19broadcast_to_kernelIfEEvPKT_PS2_PiS6_iii,(.L_x_13 - _ZN11chainer_trt6plugin19broadcast_to_kernelIfEEvPKT_PS2_PiS6_iii)
        .other          _ZN11chainer_trt6plugin19broadcast_to_kernelIfEEvPKT_PS2_PiS6_iii,@"STO_CUDA_ENTRY STV_DEFAULT"
_ZN11chainer_trt6plugin19broadcast_to_kernelIfEEvPKT_PS2_PiS6_iii:
.text._ZN11chainer_trt6plugin19broadcast_to_kernelIfEEvPKT_PS2_PiS6_iii:
        /* <DEDUP_REMOVED lines=34> */
.L_x_8:
        /* <DEDUP_REMOVED lines=255> */
.L_x_7:
        /* <DEDUP_REMOVED lines=133> */
.L_x_9:
        /* <DEDUP_REMOVED lines=71> */
.L_x_10:
        /* <DEDUP_REMOVED lines=32> */
.L_x_6:
[----:B------:R-:W0:Y:S08]  /*20d0*/  S2UR UR4, SR_CTAID.Y ;  /* 0x00000000000479c3 */ /* 0x000e300000002600 */
[----:B------:R-:W0:Y:S08]  /*20e0*/  LDC.64 R6, c[0x0][0x3a0] ;  /* 0x0000e800ff067b82 */ /* 0x000e300000000a00 */
[----:B------:R-:W1:Y:S08]  /*20f0*/  LDC.64 R2, c[0x0][0x380] ;  /* 0x0000e000ff027b82 */ /* 0x000e700000000a00 */
[----:B------:R-:W2:Y:S01]  /*2100*/  LDC.64 R4, c[0x0][0x388] ;  /* 0x0000e200ff047b82 */ /* 0x000ea20000000a00 */
[----:B0-----:R-:W-:-:S04]  /*2110*/  IMAD R11, R6, UR4, R11 ;  /* 0x00000004060b7c24 */ /* 0x001fc8000f8e020b */
[----:B-1----:R-:W-:-:S06]  /*2120*/  IMAD.WIDE.U32 R2, R11, 0x4, R2 ;  /* 0x000000040b027825 */ /* 0x002fcc00078e0002 */
[----:B------:R-:W3:Y:S01]  /*2130*/  LDG.E R3, desc[UR14][R2.64] ;  /* 0x0000000e02037981 */ /* 0x000ee2000c1e1900 */
[----:B------:R-:W-:-:S04]  /*2140*/  IMAD R7, R7, UR4, R10 ;  /* 0x0000000407077c24 */ /* 0x000fc8000f8e020a */
[----:B--2---:R-:W-:-:S05]  /*2150*/  IMAD.WIDE.U32 R4, R7, 0x4, R4 ;  /* 0x0000000407047825 */ /* 0x004fca00078e0004 */
[----:B---3--:R-:W-:Y:S01]  /*2160*/  STG.E desc[UR14][R4.64], R3 ;  /* 0x0000000304007986 */ /* 0x008fe2000c10190e */
[----:B------:R-:W-:Y:S05]  /*2170*/  EXIT ;  /* 0x000000000000794d */ /* 0x000fea0003800000 */
.L_x_11:
        /* <DEDUP_REMOVED lines=16> */
.L_x_13:


//--------------------- .nv.shared.reserved.0     --------------------------
	.section	.nv.shared.reserved.0,"aw",@nobits
	.weak		__nv_reservedSMEM_offset_0_alias
	.size		__nv_reservedSMEM_offset_0_alias, 0, 64
	.other		__nv_reservedSMEM_offset_0_alias,@"STO_CUDA_RESERVED_SHARED STV_DEFAULT"
__nv_reservedSMEM_offset_0_alias:
	.zero		0
	.zero		64


//--------------------- .nv.constant0._ZN11chainer_trt6plugin19broadcast_to_kernelI6__halfEEvPKT_PS3_PiS7_iii --------------------------
	.section	.nv.constant0._ZN11chainer_trt6plugin19broadcast_to_kernelI6__halfEEvPKT_PS3_PiS7_iii,"a",@progbits
	.sectionflags	@""
	.align	4
.nv.constant0._ZN11chainer_trt6plugin19broadcast_to_kernelI6__halfEEvPKT_PS3_PiS7_iii:
	.zero		940


//--------------------- .nv.constant0._ZN11chainer_trt6plugin19broadcast_to_kernelIfEEvPKT_PS2_PiS6_iii --------------------------
	.section	.nv.constant0._ZN11chainer_trt6plugin19broadcast_to_kernelIfEEvPKT_PS2_PiS6_iii,"a",@progbits
	.sectionflags	@""
	.align	4
.nv.constant0._ZN11chainer_trt6plugin19broadcast_to_kernelIfEEvPKT_PS2_PiS6_iii:
	.zero		940


//--------------------- SYMBOLS --------------------------

	.type		.nv.reservedSmem.offset0,@object
	.size		.nv.reservedSmem.offset0,0x4
